	.target	sm_80

	.elftype	@"ET_EXEC"


//--------------------- .note.nv.tkinfo           --------------------------
	.section	.note.nv.tkinfo,"",@"SHT_NOTE"
	.sectionflags	@"SHF_NOTE_NV_TKINFO"
	.tkinfo
        /*0018*/ 	.word	0x00000002
        /*0030*/ 	.string	""
        /*0030*/ 	.string	"ptxas"
        /*0030*/ 	.string	"Cuda compilation tools, release 13.0, V13.0.88"
        /*0030*/ 	.string	"Build cuda_13.0.r13.0/compiler.36424714_0"
        /*0030*/ 	.string	"-v  -suppress-debug-info  -lineinfo  -arch sm_80 "



//--------------------- .note.nv.cuinfo           --------------------------
	.section	.note.nv.cuinfo,"",@"SHT_NOTE"
	.sectionflags	@"SHF_NOTE_NV_CUINFO"
        /*0018*/ 	.short	0x0002
        /*001a*/ 	.short	0x0050
        /*001c*/ 	.short	0x0082
	.zero		2


//--------------------- .nv.info                  --------------------------
	.section	.nv.info,"",@"SHT_CUDA_INFO"
	.align	4


	//----- nvinfo : EIATTR_REGCOUNT
	.align		4
        /*0000*/ 	.byte	0x04, 0x2f
        /*0002*/ 	.short	(.L_1 - .L_0)
	.align		4
.L_0:
        /*0004*/ 	.word	index@(matmul_kernel)
        /*0008*/ 	.word	0x00000050


	//----- nvinfo : EIATTR_FRAME_SIZE
	.align		4
.L_1:
        /*000c*/ 	.byte	0x04, 0x11
        /*000e*/ 	.short	(.L_3 - .L_2)
	.align		4
.L_2:
        /*0010*/ 	.word	index@(matmul_kernel)
        /*0014*/ 	.word	0x00000000


	//----- nvinfo : EIATTR_MIN_STACK_SIZE
	.align		4
.L_3:
        /*0018*/ 	.byte	0x04, 0x12
        /*001a*/ 	.short	(.L_5 - .L_4)
	.align		4
.L_4:
        /*001c*/ 	.word	index@(matmul_kernel)
        /*0020*/ 	.word	0x00000000
.L_5:


//--------------------- .nv.info.matmul_kernel    --------------------------
	.section	.nv.info.matmul_kernel,"",@"SHT_CUDA_INFO"
	.sectionflags	@""
	.align	4


	//----- nvinfo : EIATTR_CUDA_API_VERSION
	.align		4
        /*0000*/ 	.byte	0x04, 0x37
        /*0002*/ 	.short	(.L_7 - .L_6)
.L_6:
        /*0004*/ 	.word	0x00000082


	//----- nvinfo : EIATTR_SW2861232_WAR
	.align		4
.L_7:
        /*0008*/ 	.byte	0x01, 0x35
	.zero		2


	//----- nvinfo : EIATTR_PARAM_CBANK
	.align		4
        /*000c*/ 	.byte	0x04, 0x0a
        /*000e*/ 	.short	(.L_9 - .L_8)
	.align		4
.L_8:
        /*0010*/ 	.word	index@(.nv.constant0.matmul_kernel)
        /*0014*/ 	.short	0x0160
        /*0016*/ 	.short	0x0050


	//----- nvinfo : EIATTR_CBANK_PARAM_SIZE
	.align		4
.L_9:
        /*0018*/ 	.byte	0x03, 0x19
        /*001a*/ 	.short	0x0050


	//----- nvinfo : EIATTR_KPARAM_INFO
	.align		4
        /*001c*/ 	.byte	0x04, 0x17
        /*001e*/ 	.short	(.L_11 - .L_10)
.L_10:
        /*0020*/ 	.word	0x00000000
        /*0024*/ 	.short	0x000d
        /*0026*/ 	.short	0x0048
        /*0028*/ 	.byte	0x00, 0xf4, 0x21, 0x00


	//----- nvinfo : EIATTR_KPARAM_INFO
	.align		4
.L_11:
        /*002c*/ 	.byte	0x04, 0x17
        /*002e*/ 	.short	(.L_13 - .L_12)
.L_12:
        /*0030*/ 	.word	0x00000000
        /*0034*/ 	.short	0x000c
        /*0036*/ 	.short	0x0040
        /*0038*/ 	.byte	0x00, 0xf4, 0x21, 0x00


	//----- nvinfo : EIATTR_KPARAM_INFO
	.align		4
.L_13:
        /*003c*/ 	.byte	0x04, 0x17
        /*003e*/ 	.short	(.L_15 - .L_14)
.L_14:
        /*0040*/ 	.word	0x00000000
        /*0044*/ 	.short	0x000b
        /*0046*/ 	.short	0x0038
        /*0048*/ 	.byte	0x00, 0xf0, 0x11, 0x00


	//----- nvinfo : EIATTR_KPARAM_INFO
	.align		4
.L_15:
        /*004c*/ 	.byte	0x04, 0x17
        /*004e*/ 	.short	(.L_17 - .L_16)
.L_16:
        /*0050*/ 	.word	0x00000000
        /*0054*/ 	.short	0x000a
        /*0056*/ 	.short	0x0034
        /*0058*/ 	.byte	0x00, 0xf0, 0x11, 0x00


	//----- nvinfo : EIATTR_KPARAM_INFO
	.align		4
.L_17:
        /*005c*/ 	.byte	0x04, 0x17
        /*005e*/ 	.short	(.L_19 - .L_18)
.L_18:
        /*0060*/ 	.word	0x00000000
        /*0064*/ 	.short	0x0009
        /*0066*/ 	.short	0x0030
        /*0068*/ 	.byte	0x00, 0xf0, 0x11, 0x00


	//----- nvinfo : EIATTR_KPARAM_INFO
	.align		4
.L_19:
        /*006c*/ 	.byte	0x04, 0x17
        /*006e*/ 	.short	(.L_21 - .L_20)
.L_20:
        /*0070*/ 	.word	0x00000000
        /*0074*/ 	.short	0x0008
        /*0076*/ 	.short	0x002c
        /*0078*/ 	.byte	0x00, 0xf0, 0x11, 0x00


	//----- nvinfo : EIATTR_KPARAM_INFO
	.align		4
.L_21:
        /*007c*/ 	.byte	0x04, 0x17
        /*007e*/ 	.short	(.L_23 - .L_22)
.L_22:
        /*0080*/ 	.word	0x00000000
        /*0084*/ 	.short	0x0007
        /*0086*/ 	.short	0x0028
        /*0088*/ 	.byte	0x00, 0xf0, 0x11, 0x00


	//----- nvinfo : EIATTR_KPARAM_INFO
	.align		4
.L_23:
        /*008c*/ 	.byte	0x04, 0x17
        /*008e*/ 	.short	(.L_25 - .L_24)
.L_24:
        /*0090*/ 	.word	0x00000000
        /*0094*/ 	.short	0x0006
        /*0096*/ 	.short	0x0024
        /*0098*/ 	.byte	0x00, 0xf0, 0x11, 0x00


	//----- nvinfo : EIATTR_KPARAM_INFO
	.align		4
.L_25:
        /*009c*/ 	.byte	0x04, 0x17
        /*009e*/ 	.short	(.L_27 - .L_26)
.L_26:
        /*00a0*/ 	.word	0x00000000
        /*00a4*/ 	.short	0x0005
        /*00a6*/ 	.short	0x0020
        /*00a8*/ 	.byte	0x00, 0xf0, 0x11, 0x00


	//----- nvinfo : EIATTR_KPARAM_INFO
	.align		4
.L_27:
        /*00ac*/ 	.byte	0x04, 0x17
        /*00ae*/ 	.short	(.L_29 - .L_28)
.L_28:
        /*00b0*/ 	.word	0x00000000
        /*00b4*/ 	.short	0x0004
        /*00b6*/ 	.short	0x001c
        /*00b8*/ 	.byte	0x00, 0xf0, 0x11, 0x00


	//----- nvinfo : EIATTR_KPARAM_INFO
	.align		4
.L_29:
        /*00bc*/ 	.byte	0x04, 0x17
        /*00be*/ 	.short	(.L_31 - .L_30)
.L_30:
        /*00c0*/ 	.word	0x00000000
        /*00c4*/ 	.short	0x0003
        /*00c6*/ 	.short	0x0018
        /*00c8*/ 	.byte	0x00, 0xf0, 0x11, 0x00


	//----- nvinfo : EIATTR_KPARAM_INFO
	.align		4
.L_31:
        /*00cc*/ 	.byte	0x04, 0x17
        /*00ce*/ 	.short	(.L_33 - .L_32)
.L_32:
        /*00d0*/ 	.word	0x00000000
        /*00d4*/ 	.short	0x0002
        /*00d6*/ 	.short	0x0010
        /*00d8*/ 	.byte	0x00, 0xf4, 0x21, 0x00


	//----- nvinfo : EIATTR_KPARAM_INFO
	.align		4
.L_33:
        /*00dc*/ 	.byte	0x04, 0x17
        /*00de*/ 	.short	(.L_35 - .L_34)
.L_34:
        /*00e0*/ 	.word	0x00000000
        /*00e4*/ 	.short	0x0001
        /*00e6*/ 	.short	0x0008
        /*00e8*/ 	.byte	0x00, 0xf4, 0x21, 0x00


	//----- nvinfo : EIATTR_KPARAM_INFO
	.align		4
.L_35:
        /*00ec*/ 	.byte	0x04, 0x17
        /*00ee*/ 	.short	(.L_37 - .L_36)
.L_36:
        /*00f0*/ 	.word	0x00000000
        /*00f4*/ 	.short	0x0000
        /*00f6*/ 	.short	0x0000
        /*00f8*/ 	.byte	0x00, 0xf4, 0x21, 0x00


	//----- nvinfo : EIATTR_MAXREG_COUNT
	.align		4
.L_37:
        /*00fc*/ 	.byte	0x03, 0x1b
        /*00fe*/ 	.short	0x00ff


	//----- nvinfo : EIATTR_NUM_BARRIERS
	.align		4
        /*0100*/ 	.byte	0x02, 0x4c
        /*0102*/ 	.byte	0x01
	.zero		1


	//----- nvinfo : EIATTR_MERCURY_ISA_VERSION
	.align		4
        /*0104*/ 	.byte	0x03, 0x5f
        /*0106*/ 	.short	0x0000


	//----- nvinfo : EIATTR_EXIT_INSTR_OFFSETS
	.align		4
        /*0108*/ 	.byte	0x04, 0x1c
        /*010a*/ 	.short	(.L_39 - .L_38)


	//   ....[0]....
.L_38:
        /*010c*/ 	.word	0x000024d0


	//   ....[1]....
        /*0110*/ 	.word	0x00002500


	//----- nvinfo : EIATTR_REQNTID
	.align		4
.L_39:
        /*0114*/ 	.byte	0x04, 0x10
        /*0116*/ 	.short	(.L_41 - .L_40)
.L_40:
        /*0118*/ 	.word	0x00000100
        /*011c*/ 	.word	0x00000001
        /*0120*/ 	.word	0x00000001
.L_41:


//--------------------- .nv.callgraph             --------------------------
	.section	.nv.callgraph,"",@"SHT_CUDA_CALLGRAPH"
	.align	4
	.sectionentsize	8
	.align		4
        /*0000*/ 	.word	0x00000000
	.align		4
        /*0004*/ 	.word	0xffffffff
	.align		4
        /*0008*/ 	.word	0x00000000
	.align		4
        /*000c*/ 	.word	0xfffffffe
	.align		4
        /*0010*/ 	.word	0x00000000
	.align		4
        /*0014*/ 	.word	0xfffffffd
	.align		4
        /*0018*/ 	.word	0x00000000
	.align		4
        /*001c*/ 	.word	0xfffffffc


//--------------------- .nv.rel.action            --------------------------
	.section	.nv.rel.action,"",@"SHT_CUDA_RELOCINFO"
	.align	8
	.sectionentsize	8
        /*0000*/ 	.byte	0x73, 0x00, 0x00, 0x00, 0x00, 0x00, 0x00, 0x00, 0x00, 0x00, 0x00, 0x11, 0x25, 0x00, 0x05, 0x36


//--------------------- .nv.constant0.matmul_kernel --------------------------
	.section	.nv.constant0.matmul_kernel,"a",@progbits
	.sectionflags	@""
	.align	4
.nv.constant0.matmul_kernel:
	.zero		432


//--------------------- .text.matmul_kernel       --------------------------
	.section	.text.matmul_kernel,"ax",@progbits
	.sectioninfo	@"SHI_REGISTERS=80"
	.align	128
        .global         matmul_kernel
        .type           matmul_kernel,@function
        .size           matmul_kernel,(.L_x_4 - matmul_kernel)
        .other          matmul_kernel,@"STO_CUDA_ENTRY STV_DEFAULT"
matmul_kernel:
.text.matmul_kernel:
[----:B------:R-:W-:Y:S02]  /*0000*/  IMAD.MOV.U32 R1, RZ, RZ, c[0x0][0x28] ;  /* 0x00000a00ff017624 */ /* 0x000fe400078e00ff */
[----:B------:R-:W-:Y:S01]  /*0010*/  IMAD.MOV.U32 R0, RZ, RZ, c[0x0][0x17c] ;  /* 0x00005f00ff007624 */ /* 0x000fe200078e00ff */
[----:B------:R-:W0:Y:S01]  /*0020*/  S2R R5, SR_CTAID.X ;  /* 0x0000000000057919 */ /* 0x000e220000002500 */
[----:B------:R-:W-:Y:S02]  /*0030*/  ULDC UR6, c[0x0][0x180] ;  /* 0x0000600000067ab9 */ /* 0x000fe40000000800 */
[----:B------:R-:W-:Y:S01]  /*0040*/  UIADD3 UR6, UR6, 0x1f, URZ ;  /* 0x0000001f06067890 */ /* 0x000fe2000fffe03f */
[----:B------:R-:W-:Y:S01]  /*0050*/  IADD3 R0, R0, 0xf, RZ ;  /* 0x0000000f00007810 */ /* 0x000fe20007ffe0ff */
[----:B------:R-:W-:Y:S02]  /*0060*/  ULDC.64 UR8, c[0x0][0x118] ;  /* 0x0000460000087ab9 */ /* 0x000fe40000000a00 */
[----:B------:R-:W-:Y:S01]  /*0070*/  UISETP.GT.AND UP0, UPT, UR6, 0x1f, UPT ;  /* 0x0000001f0600788c */ /* 0x000fe2000bf04270 */
[----:B------:R-:W-:-:S04]  /*0080*/  SHF.R.S32.HI R3, RZ, 0x1f, R0 ;  /* 0x0000001fff037819 */ /* 0x000fc80000011400 */
[----:B------:R-:W-:-:S04]  /*0090*/  LEA.HI R3, R3, R0, RZ, 0x4 ;  /* 0x0000000003037211 */ /* 0x000fc800078f20ff */
[----:B------:R-:W-:-:S05]  /*00a0*/  SHF.R.S32.HI R3, RZ, 0x4, R3 ;  /* 0x00000004ff037819 */ /* 0x000fca0000011403 */
[----:B------:R-:W-:Y:S01]  /*00b0*/  IMAD.SHL.U32 R4, R3, 0x8, RZ ;  /* 0x0000000803047824 */ /* 0x000fe200078e00ff */
[----:B0-----:R-:W-:-:S04]  /*00c0*/  IABS R8, R5 ;  /* 0x0000000500087213 */ /* 0x001fc80000000000 */
[-C--:B------:R-:W-:Y:S02]  /*00d0*/  IABS R7, R4.reuse ;  /* 0x0000000400077213 */ /* 0x080fe40000000000 */
[----:B------:R-:W-:Y:S02]  /*00e0*/  IABS R10, R4 ;  /* 0x00000004000a7213 */ /* 0x000fe40000000000 */
[----:B------:R-:W0:Y:S08]  /*00f0*/  I2F.RP R0, R7 ;  /* 0x0000000700007306 */ /* 0x000e300000209400 */
[----:B0-----:R-:W0:Y:S02]  /*0100*/  MUFU.RCP R0, R0 ;  /* 0x0000000000007308 */ /* 0x001e240000001000 */
[----:B0-----:R-:W-:Y:S01]  /*0110*/  IADD3 R2, R0, 0xffffffe, RZ ;  /* 0x0ffffffe00027810 */ /* 0x001fe20007ffe0ff */
[----:B------:R-:W-:-:S05]  /*0120*/  IMAD.MOV R0, RZ, RZ, -R10 ;  /* 0x000000ffff007224 */ /* 0x000fca00078e0a0a */
[----:B------:R0:W1:Y:S02]  /*0130*/  F2I.FTZ.U32.TRUNC.NTZ R3, R2 ;  /* 0x0000000200037305 */ /* 0x000064000021f000 */
[----:B0-----:R-:W-:Y:S02]  /*0140*/  IMAD.MOV.U32 R2, RZ, RZ, RZ ;  /* 0x000000ffff027224 */ /* 0x001fe400078e00ff */
[----:B-1----:R-:W-:-:S04]  /*0150*/  IMAD.MOV R6, RZ, RZ, -R3 ;  /* 0x000000ffff067224 */ /* 0x002fc800078e0a03 */
[----:B------:R-:W-:Y:S02]  /*0160*/  IMAD R9, R6, R7, RZ ;  /* 0x0000000706097224 */ /* 0x000fe400078e02ff */
[----:B------:R-:W-:Y:S02]  /*0170*/  IMAD.MOV.U32 R6, RZ, RZ, R8 ;  /* 0x000000ffff067224 */ /* 0x000fe400078e0008 */
[----:B------:R-:W-:-:S06]  /*0180*/  IMAD.HI.U32 R3, R3, R9, R2 ;  /* 0x0000000903037227 */ /* 0x000fcc00078e0002 */
[----:B------:R-:W-:-:S04]  /*0190*/  IMAD.HI.U32 R3, R3, R6, RZ ;  /* 0x0000000603037227 */ /* 0x000fc800078e00ff */
[----:B------:R-:W-:-:S05]  /*01a0*/  IMAD R0, R3, R0, R6 ;  /* 0x0000000003007224 */ /* 0x000fca00078e0206 */
[----:B------:R-:W-:-:S13]  /*01b0*/  ISETP.GT.U32.AND P1, PT, R7, R0, PT ;  /* 0x000000000700720c */ /* 0x000fda0003f24070 */
[----:B------:R-:W-:Y:S01]  /*01c0*/  @!P1 IMAD.IADD R0, R0, 0x1, -R7 ;  /* 0x0000000100009824 */ /* 0x000fe200078e0a07 */
[----:B------:R-:W-:Y:S02]  /*01d0*/  @!P1 IADD3 R3, R3, 0x1, RZ ;  /* 0x0000000103039810 */ /* 0x000fe40007ffe0ff */
[----:B------:R-:W-:Y:S02]  /*01e0*/  ISETP.NE.AND P1, PT, R4, RZ, PT ;  /* 0x000000ff0400720c */ /* 0x000fe40003f25270 */
[----:B------:R-:W-:Y:S02]  /*01f0*/  ISETP.GE.U32.AND P0, PT, R0, R7, PT ;  /* 0x000000070000720c */ /* 0x000fe40003f06070 */
[----:B------:R-:W-:-:S04]  /*0200*/  LOP3.LUT R0, R5, R4, RZ, 0x3c, !PT ;  /* 0x0000000405007212 */ /* 0x000fc800078e3cff */
[----:B------:R-:W-:Y:S01]  /*0210*/  ISETP.GE.AND P2, PT, R0, RZ, PT ;  /* 0x000000ff0000720c */ /* 0x000fe20003f46270 */
[----:B------:R-:W-:-:S05]  /*0220*/  IMAD.MOV.U32 R0, RZ, RZ, c[0x0][0x178] ;  /* 0x00005e00ff007624 */ /* 0x000fca00078e00ff */
[----:B------:R-:W-:Y:S02]  /*0230*/  IADD3 R0, R0, 0xff, RZ ;  /* 0x000000ff00007810 */ /* 0x000fe40007ffe0ff */
[----:B------:R-:W-:-:S05]  /*0240*/  @P0 IADD3 R3, R3, 0x1, RZ ;  /* 0x0000000103030810 */ /* 0x000fca0007ffe0ff */
[----:B------:R-:W-:Y:S01]  /*0250*/  IMAD.MOV.U32 R2, RZ, RZ, R3 ;  /* 0x000000ffff027224 */ /* 0x000fe200078e0003 */
[----:B------:R-:W-:-:S03]  /*0260*/  SHF.R.S32.HI R3, RZ, 0x1f, R0 ;  /* 0x0000001fff037819 */ /* 0x000fc60000011400 */
[----:B------:R-:W-:Y:S01]  /*0270*/  @!P2 IMAD.MOV R2, RZ, RZ, -R2 ;  /* 0x000000ffff02a224 */ /* 0x000fe200078e0a02 */
[----:B------:R-:W-:Y:S02]  /*0280*/  @!P1 LOP3.LUT R2, RZ, R4, RZ, 0x33, !PT ;  /* 0x00000004ff029212 */ /* 0x000fe400078e33ff */
[----:B------:R-:W-:-:S03]  /*0290*/  LEA.HI R3, R3, R0, RZ, 0x8 ;  /* 0x0000000003037211 */ /* 0x000fc600078f40ff */
[----:B------:R-:W-:Y:S02]  /*02a0*/  IMAD.SHL.U32 R6, R2, 0x8, RZ ;  /* 0x0000000802067824 */ /* 0x000fe400078e00ff */
[----:B------:R-:W-:-:S03]  /*02b0*/  IMAD.MOV R2, RZ, RZ, -R2 ;  /* 0x000000ffff027224 */ /* 0x000fc600078e0a02 */
[----:B------:R-:W-:Y:S01]  /*02c0*/  LEA.HI.SX32 R3, R3, -R6, 0x18 ;  /* 0x8000000603037211 */ /* 0x000fe200078fc2ff */
[----:B------:R-:W-:-:S03]  /*02d0*/  IMAD R8, R4, R2, R5 ;  /* 0x0000000204087224 */ /* 0x000fc600078e0205 */
[----:B------:R-:W-:-:S04]  /*02e0*/  IMNMX R11, R3, 0x8, PT ;  /* 0x00000008030b7817 */ /* 0x000fc80003800200 */
[-C--:B------:R-:W-:Y:S02]  /*02f0*/  IABS R7, R11.reuse ;  /* 0x0000000b00077213 */ /* 0x080fe40000000000 */
[----:B------:R-:W-:Y:S02]  /*0300*/  IABS R4, R11 ;  /* 0x0000000b00047213 */ /* 0x000fe40000000000 */
[----:B------:R-:W0:Y:S08]  /*0310*/  I2F.RP R0, R7 ;  /* 0x0000000700007306 */ /* 0x000e300000209400 */
[----:B0-----:R-:W0:Y:S02]  /*0320*/  MUFU.RCP R0, R0 ;  /* 0x0000000000007308 */ /* 0x001e240000001000 */
[----:B0-----:R-:W-:Y:S01]  /*0330*/  IADD3 R3, R0, 0xffffffe, RZ ;  /* 0x0ffffffe00037810 */ /* 0x001fe20007ffe0ff */
[----:B------:R-:W-:-:S05]  /*0340*/  IMAD.MOV R0, RZ, RZ, -R4 ;  /* 0x000000ffff007224 */ /* 0x000fca00078e0a04 */
[----:B------:R-:W0:Y:S02]  /*0350*/  F2I.FTZ.U32.TRUNC.NTZ R3, R3 ;  /* 0x0000000300037305 */ /* 0x000e24000021f000 */
[----:B0-----:R-:W-:-:S04]  /*0360*/  IMAD.MOV R9, RZ, RZ, -R3 ;  /* 0x000000ffff097224 */ /* 0x001fc800078e0a03 */
[----:B------:R-:W-:Y:S01]  /*0370*/  IMAD.MOV.U32 R2, RZ, RZ, R9 ;  /* 0x000000ffff027224 */ /* 0x000fe200078e0009 */
[----:B------:R-:W-:-:S03]  /*0380*/  IABS R9, R8 ;  /* 0x0000000800097213 */ /* 0x000fc60000000000 */
[----:B------:R-:W-:Y:S02]  /*0390*/  IMAD R5, R2, R7, RZ ;  /* 0x0000000702057224 */ /* 0x000fe400078e02ff */
[----:B------:R-:W-:-:S04]  /*03a0*/  IMAD.MOV.U32 R2, RZ, RZ, RZ ;  /* 0x000000ffff027224 */ /* 0x000fc800078e00ff */
        /* <DEDUP_REMOVED lines=9> */
[----:B------:R-:W-:Y:S02]  /*0440*/  ISETP.GE.AND P2, PT, R0, RZ, PT ;  /* 0x000000ff0000720c */ /* 0x000fe40003f46270 */
[----:B------:R-:W0:Y:S05]  /*0450*/  S2R R0, SR_TID.X ;  /* 0x0000000000007919 */ /* 0x000e2a0000002100 */
[----:B------:R-:W-:Y:S02]  /*0460*/  @P0 IADD3 R2, R2, 0x1, RZ ;  /* 0x0000000102020810 */ /* 0x000fe40007ffe0ff */
[----:B------:R-:W-:-:S03]  /*0470*/  PLOP3.LUT P0, PT, PT, PT, UP0, 0x80, 0x0 ;  /* 0x000000000000781c */ /* 0x000fc60003f0f008 */
[----:B------:R-:W-:-:S04]  /*0480*/  IMAD.MOV.U32 R4, RZ, RZ, R2 ;  /* 0x000000ffff047224 */ /* 0x000fc800078e0002 */
[----:B------:R-:W-:Y:S01]  /*0490*/  @!P2 IMAD.MOV R4, RZ, RZ, -R4 ;  /* 0x000000ffff04a224 */ /* 0x000fe200078e0a04 */
[----:B------:R-:W-:-:S05]  /*04a0*/  @!P1 LOP3.LUT R4, RZ, R11, RZ, 0x33, !PT ;  /* 0x0000000bff049212 */ /* 0x000fca00078e33ff */
[----:B------:R-:W-:Y:S02]  /*04b0*/  IMAD.MOV R2, RZ, RZ, -R4 ;  /* 0x000000ffff027224 */ /* 0x000fe400078e0a04 */
[----:B------:R-:W-:Y:S02]  /*04c0*/  IMAD.SHL.U32 R4, R4, 0x10, RZ ;  /* 0x0000001004047824 */ /* 0x000fe400078e00ff */
[----:B------:R-:W-:Y:S01]  /*04d0*/  IMAD R2, R11, R2, R8 ;  /* 0x000000020b027224 */ /* 0x000fe200078e0208 */
[C---:B0-----:R-:W-:Y:S02]  /*04e0*/  LOP3.LUT R10, R0.reuse, 0xff, RZ, 0xc0, !PT ;  /* 0x000000ff000a7812 */ /* 0x041fe400078ec0ff */
[----:B------:R-:W-:Y:S01]  /*04f0*/  LOP3.LUT R3, R0, 0xe0, RZ, 0xc0, !PT ;  /* 0x000000e000037812 */ /* 0x000fe200078ec0ff */
[----:B------:R-:W-:Y:S02]  /*0500*/  IMAD.IADD R5, R6, 0x1, R2 ;  /* 0x0000000106057824 */ /* 0x000fe400078e0202 */
[----:B------:R-:W-:-:S02]  /*0510*/  IMAD.MOV.U32 R2, RZ, RZ, c[0x0][0x180] ;  /* 0x00006000ff027624 */ /* 0x000fc400078e00ff */
[----:B------:R-:W-:Y:S01]  /*0520*/  IMAD R5, R5, 0x100, R10 ;  /* 0x0000010005057824 */ /* 0x000fe200078e020a */
[----:B------:R-:W-:Y:S05]  /*0530*/  @P0 BRA `(.L_x_0) ;  /* 0x0000006000000947 */ /* 0x000fea0003800000 */
[----:B------:R-:W-:Y:S01]  /*0540*/  IMAD.SHL.U32 R6, R0, 0x8, RZ ;  /* 0x0000000800067824 */ /* 0x000fe200078e00ff */
[----:B------:R-:W-:Y:S01]  /*0550*/  CS2R R36, SRZ ;  /* 0x0000000000247805 */ /* 0x000fe2000001ff00 */
[----:B------:R-:W-:Y:S01]  /*0560*/  CS2R R28, SRZ ;  /* 0x00000000001c7805 */ /* 0x000fe2000001ff00 */
[----:B------:R-:W-:Y:S01]  /*0570*/  CS2R R38, SRZ ;  /* 0x0000000000267805 */ /* 0x000fe2000001ff00 */
[----:B------:R-:W-:Y:S01]  /*0580*/  CS2R R30, SRZ ;  /* 0x00000000001e7805 */ /* 0x000fe2000001ff00 */
[----:B------:R-:W-:Y:S05]  /*0590*/  BRA `(.L_x_1) ;  /* 0x0000170000007947 */ /* 0x000fea0003800000 */
.L_x_0:
[----:B------:R-:W-:Y:S01]  /*05a0*/  IABS R15, c[0x0][0x17c] ;  /* 0x00005f00000f7a13 */ /* 0x000fe20000000000 */
[----:B------:R-:W-:Y:S01]  /*05b0*/  ULDC.64 UR4, c[0x0][0x188] ;  /* 0x0000620000047ab9 */ /* 0x000fe20000000a00 */
[----:B------:R-:W-:Y:S01]  /*05c0*/  IABS R18, c[0x0][0x178] ;  /* 0x00005e0000127a13 */ /* 0x000fe20000000000 */
[----:B------:R-:W-:Y:S01]  /*05d0*/  USHF.L.U32 UR7, UR5, 0x5, URZ ;  /* 0x0000000505077899 */ /* 0x000fe2000800063f */
[----:B------:R-:W0:Y:S01]  /*05e0*/  I2F.RP R11, R15 ;  /* 0x0000000f000b7306 */ /* 0x000e220000209400 */
[----:B------:R-:W-:Y:S01]  /*05f0*/  LOP3.LUT R51, R0, 0x1f, RZ, 0xc0, !PT ;  /* 0x0000001f00337812 */ /* 0x000fe200078ec0ff */
[----:B------:R-:W-:Y:S01]  /*0600*/  USHF.L.U32 UR39, UR4, 0x5, URZ ;  /* 0x0000000504277899 */ /* 0x000fe2000800063f */
[----:B------:R-:W-:Y:S01]  /*0610*/  IMAD.SHL.U32 R49, R10, 0x2, RZ ;  /* 0x000000020a317824 */ /* 0x000fe200078e00ff */
[----:B------:R-:W-:Y:S01]  /*0620*/  UIMAD UR10, UR4, 0x1f, URZ ;  /* 0x0000001f040a78a4 */ /* 0x000fe2000f8e023f */
[----:B------:R-:W-:Y:S01]  /*0630*/  SHF.R.U32.HI R54, RZ, 0x2, R0 ;  /* 0x00000002ff367819 */ /* 0x000fe20000011600 */
[----:B------:R-:W-:Y:S01]  /*0640*/  IMAD R65, R51, c[0x0][0x18c], RZ ;  /* 0x0000630033417a24 */ /* 0x000fe200078e02ff */
[----:B------:R-:W-:Y:S01]  /*0650*/  UIMAD UR11, UR4, 0x1e, URZ ;  /* 0x0000001e040b78a4 */ /* 0x000fe2000f8e023f */
[----:B------:R-:W1:Y:S01]  /*0660*/  I2F.RP R12, R18 ;  /* 0x00000012000c7306 */ /* 0x000e620000209400 */
[----:B------:R-:W-:Y:S01]  /*0670*/  UIMAD UR12, UR4, 0x1d, URZ ;  /* 0x0000001d040c78a4 */ /* 0x000fe2000f8e023f */
[----:B------:R-:W-:Y:S01]  /*0680*/  CS2R R40, SRZ ;  /* 0x0000000000287805 */ /* 0x000fe2000001ff00 */
[----:B------:R-:W-:Y:S01]  /*0690*/  UIMAD UR13, UR4, 0x1c, URZ ;  /* 0x0000001c040d78a4 */ /* 0x000fe2000f8e023f */
[----:B------:R-:W-:Y:S01]  /*06a0*/  CS2R R42, SRZ ;  /* 0x00000000002a7805 */ /* 0x000fe2000001ff00 */
[----:B------:R-:W-:Y:S01]  /*06b0*/  UIMAD UR14, UR4, 0x1b, URZ ;  /* 0x0000001b040e78a4 */ /* 0x000fe2000f8e023f */
[----:B------:R-:W-:Y:S01]  /*06c0*/  CS2R R36, SRZ ;  /* 0x0000000000247805 */ /* 0x000fe2000001ff00 */
[----:B------:R-:W-:Y:S01]  /*06d0*/  UIMAD UR15, UR4, 0x1a, URZ ;  /* 0x0000001a040f78a4 */ /* 0x000fe2000f8e023f */
[----:B0-----:R-:W0:Y:S01]  /*06e0*/  MUFU.RCP R11, R11 ;  /* 0x0000000b000b7308 */ /* 0x001e220000001000 */
[----:B------:R-:W-:Y:S01]  /*06f0*/  UIMAD UR16, UR4, 0x19, URZ ;  /* 0x00000019041078a4 */ /* 0x000fe2000f8e023f */
[----:B------:R-:W-:Y:S01]  /*0700*/  CS2R R38, SRZ ;  /* 0x0000000000267805 */ /* 0x000fe2000001ff00 */
[----:B------:R-:W-:Y:S01]  /*0710*/  UIMAD UR17, UR4, 0x18, URZ ;  /* 0x00000018041178a4 */ /* 0x000fe2000f8e023f */
[----:B------:R-:W-:Y:S01]  /*0720*/  CS2R R32, SRZ ;  /* 0x0000000000207805 */ /* 0x000fe2000001ff00 */
[----:B------:R-:W-:Y:S01]  /*0730*/  UIMAD UR18, UR4, 0x17, URZ ;  /* 0x00000017041278a4 */ /* 0x000fe2000f8e023f */
[----:B------:R-:W-:Y:S01]  /*0740*/  CS2R R34, SRZ ;  /* 0x0000000000227805 */ /* 0x000fe2000001ff00 */
[----:B------:R-:W-:Y:S01]  /*0750*/  UIMAD UR19, UR4, 0x16, URZ ;  /* 0x00000016041378a4 */ /* 0x000fe2000f8e023f */
[----:B-1----:R-:W1:Y:S01]  /*0760*/  MUFU.RCP R12, R12 ;  /* 0x0000000c000c7308 */ /* 0x002e620000001000 */
[----:B------:R-:W-:Y:S01]  /*0770*/  UIMAD UR20, UR4, 0x15, URZ ;  /* 0x00000015041478a4 */ /* 0x000fe2000f8e023f */
[----:B------:R-:W-:Y:S01]  /*0780*/  CS2R R28, SRZ ;  /* 0x00000000001c7805 */ /* 0x000fe2000001ff00 */
[----:B------:R-:W-:Y:S01]  /*0790*/  UIMAD UR21, UR4, 0x14, URZ ;  /* 0x00000014041578a4 */ /* 0x000fe2000f8e023f */
[----:B------:R-:W-:Y:S01]  /*07a0*/  CS2R R30, SRZ ;  /* 0x00000000001e7805 */ /* 0x000fe2000001ff00 */
[----:B------:R-:W-:Y:S01]  /*07b0*/  UIMAD UR22, UR4, 0x13, URZ ;  /* 0x00000013041678a4 */ /* 0x000fe2000f8e023f */
[----:B------:R-:W-:Y:S01]  /*07c0*/  LOP3.LUT R54, R49, 0x30, R54, 0x78, !PT ;  /* 0x0000003031367812 */ /* 0x000fe200078e7836 */
[----:B------:R-:W-:Y:S01]  /*07d0*/  UIMAD UR23, UR4, 0x12, URZ ;  /* 0x00000012041778a4 */ /* 0x000fe2000f8e023f */
[----:B0-----:R-:W-:Y:S01]  /*07e0*/  IADD3 R6, R11, 0xffffffe, RZ ;  /* 0x0ffffffe0b067810 */ /* 0x001fe20007ffe0ff */
[----:B------:R-:W-:Y:S01]  /*07f0*/  UIMAD UR24, UR4, 0x11, URZ ;  /* 0x00000011041878a4 */ /* 0x000fe2000f8e023f */
[C---:B------:R-:W-:Y:S01]  /*0800*/  LOP3.LUT R55, R49.reuse, 0x10, RZ, 0x3c, !PT ;  /* 0x0000001031377812 */ /* 0x040fe200078e3cff */
[----:B------:R-:W-:Y:S01]  /*0810*/  USHF.L.U32 UR25, UR4, 0x4, URZ ;  /* 0x0000000404197899 */ /* 0x000fe2000800063f */
[----:B------:R0:W2:Y:S01]  /*0820*/  F2I.FTZ.U32.TRUNC.NTZ R7, R6 ;  /* 0x0000000600077305 */ /* 0x0000a2000021f000 */
[----:B------:R-:W-:Y:S01]  /*0830*/  UIMAD UR26, UR4, 0xf, URZ ;  /* 0x0000000f041a78a4 */ /* 0x000fe2000f8e023f */
[C---:B------:R-:W-:Y:S01]  /*0840*/  LOP3.LUT R56, R49.reuse, 0x20, RZ, 0x3c, !PT ;  /* 0x0000002031387812 */ /* 0x040fe200078e3cff */
[----:B------:R-:W-:Y:S01]  /*0850*/  UIMAD UR27, UR4, 0xe, URZ ;  /* 0x0000000e041b78a4 */ /* 0x000fe2000f8e023f */
[----:B-1----:R-:W-:Y:S01]  /*0860*/  IADD3 R8, R12, 0xffffffe, RZ ;  /* 0x0ffffffe0c087810 */ /* 0x002fe20007ffe0ff */
[----:B------:R-:W-:Y:S01]  /*0870*/  UIMAD UR28, UR4, 0xd, URZ ;  /* 0x0000000d041c78a4 */ /* 0x000fe2000f8e023f */
[C---:B------:R-:W-:Y:S01]  /*0880*/  LOP3.LUT R57, R49.reuse, 0x30, RZ, 0x3c, !PT ;  /* 0x0000003031397812 */ /* 0x040fe200078e3cff */
[----:B------:R-:W-:Y:S01]  /*0890*/  UIMAD UR29, UR4, 0xc, URZ ;  /* 0x0000000c041d78a4 */ /* 0x000fe2000f8e023f */
[----:B------:R1:W3:Y:S01]  /*08a0*/  F2I.FTZ.U32.TRUNC.NTZ R9, R8 ;  /* 0x0000000800097305 */ /* 0x0002e2000021f000 */
[----:B0-----:R-:W-:Y:S01]  /*08b0*/  IMAD.MOV.U32 R6, RZ, RZ, RZ ;  /* 0x000000ffff067224 */ /* 0x001fe200078e00ff */
[----:B------:R-:W-:Y:S01]  /*08c0*/  UIMAD UR30, UR4, 0xb, URZ ;  /* 0x0000000b041e78a4 */ /* 0x000fe2000f8e023f */
[C---:B------:R-:W-:Y:S01]  /*08d0*/  LOP3.LUT R58, R49.reuse, 0x40, RZ, 0x3c, !PT ;  /* 0x00000040313a7812 */ /* 0x040fe200078e3cff */
[----:B------:R-:W-:Y:S01]  /*08e0*/  UIMAD UR31, UR4, 0xa, URZ ;  /* 0x0000000a041f78a4 */ /* 0x000fe2000f8e023f */
[C---:B------:R-:W-:Y:S01]  /*08f0*/  LOP3.LUT R59, R49.reuse, 0x50, RZ, 0x3c, !PT ;  /* 0x00000050313b7812 */ /* 0x040fe200078e3cff */
[----:B------:R-:W-:Y:S01]  /*0900*/  UIMAD UR32, UR4, 0x9, URZ ;  /* 0x00000009042078a4 */ /* 0x000fe2000f8e023f */
[----:B------:R-:W-:Y:S01]  /*0910*/  LOP3.LUT R60, R49, 0x60, RZ, 0x3c, !PT ;  /* 0x00000060313c7812 */ /* 0x000fe200078e3cff */
[--C-:B--2---:R-:W-:Y:S01]  /*0920*/  IMAD.MOV R14, RZ, RZ, -R7.reuse ;  /* 0x000000ffff0e7224 */ /* 0x104fe200078e0a07 */
[----:B------:R-:W-:Y:S01]  /*0930*/  USHF.L.U32 UR33, UR4, 0x3, URZ ;  /* 0x0000000304217899 */ /* 0x000fe2000800063f */
[----:B-1----:R-:W-:Y:S01]  /*0940*/  IMAD.MOV.U32 R8, RZ, RZ, RZ ;  /* 0x000000ffff087224 */ /* 0x002fe200078e00ff */
[----:B------:R-:W-:Y:S01]  /*0950*/  UIMAD UR34, UR4, 0x7, URZ ;  /* 0x00000007042278a4 */ /* 0x000fe2000f8e023f */
[----:B------:R-:W-:Y:S01]  /*0960*/  IMAD R13, R14, R15, RZ ;  /* 0x0000000f0e0d7224 */ /* 0x000fe200078e02ff */
[----:B------:R-:W-:Y:S01]  /*0970*/  LEA.HI R14, R3, R4, RZ, 0x1b ;  /* 0x00000004030e7211 */ /* 0x000fe200078fd8ff */
[----:B------:R-:W-:Y:S01]  /*0980*/  UIMAD UR35, UR4, 0x6, URZ ;  /* 0x00000006042378a4 */ /* 0x000fe2000f8e023f */
[----:B------:R-:W-:Y:S01]  /*0990*/  LOP3.LUT R52, R49, 0x70, RZ, 0x3c, !PT ;  /* 0x0000007031347812 */ /* 0x000fe200078e3cff */
[----:B------:R-:W-:Y:S01]  /*09a0*/  IMAD.HI.U32 R7, R7, R13, R6 ;  /* 0x0000000d07077227 */ /* 0x000fe200078e0006 */
[C---:B------:R-:W-:Y:S01]  /*09b0*/  IADD3 R6, R14.reuse, 0x8, RZ ;  /* 0x000000080e067810 */ /* 0x040fe20007ffe0ff */
[----:B------:R-:W-:Y:S01]  /*09c0*/  UIMAD UR36, UR4, 0x5, URZ ;  /* 0x00000005042478a4 */ /* 0x000fe2000f8e023f */
[----:B------:R-:W-:Y:S01]  /*09d0*/  ISETP.GE.AND P1, PT, R14, RZ, PT ;  /* 0x000000ff0e00720c */ /* 0x000fe20003f26270 */
[----:B---3--:R-:W-:Y:S01]  /*09e0*/  IMAD.MOV R17, RZ, RZ, -R9 ;  /* 0x000000ffff117224 */ /* 0x008fe200078e0a09 */
[----:B------:R-:W-:Y:S01]  /*09f0*/  IABS R12, R6 ;  /* 0x00000006000c7213 */ /* 0x000fe20000000000 */
[----:B------:R-:W-:Y:S01]  /*0a00*/  USHF.L.U32 UR37, UR4, 0x2, URZ ;  /* 0x0000000204257899 */ /* 0x000fe2000800063f */
[----:B------:R-:W-:Y:S01]  /*0a10*/  IABS R14, R14 ;  /* 0x0000000e000e7213 */ /* 0x000fe20000000000 */
[----:B------:R-:W-:Y:S01]  /*0a20*/  IMAD R11, R17, R18, RZ ;  /* 0x00000012110b7224 */ /* 0x000fe200078e02ff */
[----:B------:R-:W-:Y:S01]  /*0a30*/  ISETP.GE.AND P0, PT, R6, RZ, PT ;  /* 0x000000ff0600720c */ /* 0x000fe20003f06270 */
[----:B------:R-:W-:Y:S01]  /*0a40*/  IMAD.HI.U32 R6, R7, R12, RZ ;  /* 0x0000000c07067227 */ /* 0x000fe200078e00ff */
[----:B------:R-:W-:-:S02]  /*0a50*/  UIMAD UR38, UR4, 0x3, URZ ;  /* 0x00000003042678a4 */ /* 0x000fc4000f8e023f */
[----:B------:R-:W-:Y:S01]  /*0a60*/  USHF.L.U32 UR5, UR4, 0x1, URZ ;  /* 0x0000000104057899 */ /* 0x000fe2000800063f */
[----:B------:R-:W-:Y:S01]  /*0a70*/  IMAD.HI.U32 R7, R7, R14, RZ ;  /* 0x0000000e07077227 */ /* 0x000fe200078e00ff */
[----:B------:R-:W-:-:S03]  /*0a80*/  USHF.R.S32.HI UR4, URZ, 0x1f, UR6 ;  /* 0x0000001f3f047899 */ /* 0x000fc60008011406 */
[----:B------:R-:W-:Y:S01]  /*0a90*/  IMAD.HI.U32 R8, R9, R11, R8 ;  /* 0x0000000b09087227 */ /* 0x000fe200078e0008 */
[----:B------:R-:W-:Y:S01]  /*0aa0*/  IABS R11, R5 ;  /* 0x00000005000b7213 */ /* 0x000fe20000000000 */
[----:B------:R-:W-:Y:S02]  /*0ab0*/  ULEA.HI UR4, UR4, UR6, URZ, 0x5 ;  /* 0x0000000604047291 */ /* 0x000fe4000f8f283f */
[----:B------:R-:W-:Y:S02]  /*0ac0*/  IMAD.MOV R7, RZ, RZ, -R7 ;  /* 0x000000ffff077224 */ /* 0x000fe400078e0a07 */
[----:B------:R-:W-:Y:S01]  /*0ad0*/  IMAD.HI.U32 R8, R8, R11, RZ ;  /* 0x0000000b08087227 */ /* 0x000fe200078e00ff */
[----:B------:R-:W-:-:S03]  /*0ae0*/  USHF.R.S32.HI UR4, URZ, 0x5, UR4 ;  /* 0x000000053f047899 */ /* 0x000fc60008011404 */
[C---:B------:R-:W-:Y:S01]  /*0af0*/  IMAD R9, R15.reuse, R7, R14 ;  /* 0x000000070f097224 */ /* 0x040fe200078e020e */
[----:B------:R-:W-:Y:S01]  /*0b00*/  LOP3.LUT R7, R0, 0x7, RZ, 0xc0, !PT ;  /* 0x0000000700077812 */ /* 0x000fe200078ec0ff */
[----:B------:R-:W-:Y:S02]  /*0b10*/  IMAD.MOV R6, RZ, RZ, -R6 ;  /* 0x000000ffff067224 */ /* 0x000fe400078e0a06 */
[----:B------:R-:W-:Y:S01]  /*0b20*/  IMAD.MOV R13, RZ, RZ, -R8 ;  /* 0x000000ffff0d7224 */ /* 0x000fe200078e0a08 */
[C---:B------:R-:W-:Y:S01]  /*0b30*/  ISETP.GT.U32.AND P3, PT, R15.reuse, R9, PT ;  /* 0x000000090f00720c */ /* 0x040fe20003f64070 */
[C---:B------:R-:W-:Y:S02]  /*0b40*/  IMAD R8, R15.reuse, R6, R12 ;  /* 0x000000060f087224 */ /* 0x040fe400078e020c */
[----:B------:R-:W-:Y:S02]  /*0b50*/  IMAD R11, R18, R13, R11 ;  /* 0x0000000d120b7224 */ /* 0x000fe400078e020b */
[----:B------:R-:W-:Y:S01]  /*0b60*/  IMAD.SHL.U32 R6, R0, 0x8, RZ ;  /* 0x0000000800067824 */ /* 0x000fe200078e00ff */
[----:B------:R-:W-:Y:S01]  /*0b70*/  ISETP.GT.U32.AND P2, PT, R15, R8, PT ;  /* 0x000000080f00720c */ /* 0x000fe20003f44070 */
[----:B------:R-:W-:Y:S01]  /*0b80*/  IMAD R14, R7, 0x210, RZ ;  /* 0x00000210070e7824 */ /* 0x000fe200078e02ff */
[----:B------:R-:W-:Y:S01]  /*0b90*/  ISETP.GT.U32.AND P4, PT, R18, R11, PT ;  /* 0x0000000b1200720c */ /* 0x000fe20003f84070 */
[----:B------:R-:W-:Y:S01]  /*0ba0*/  IMAD.SHL.U32 R12, R0, 0x2, RZ ;  /* 0x00000002000c7824 */ /* 0x000fe200078e00ff */
[----:B------:R-:W-:-:S03]  /*0bb0*/  LOP3.LUT R16, R6, 0x30, RZ, 0xc0, !PT ;  /* 0x0000003006107812 */ /* 0x000fc600078ec0ff */
[----:B------:R-:W-:Y:S01]  /*0bc0*/  @!P3 IMAD.IADD R9, R9, 0x1, -R15 ;  /* 0x000000010909b824 */ /* 0x000fe200078e0a0f */
[----:B------:R-:W-:Y:S01]  /*0bd0*/  LOP3.LUT R13, R12, 0x10, RZ, 0xc0, !PT ;  /* 0x000000100c0d7812 */ /* 0x000fe200078ec0ff */
[----:B------:R-:W-:-:S03]  /*0be0*/  IMAD R7, R7, 0x40, R16 ;  /* 0x0000004007077824 */ /* 0x000fc600078e0210 */
[----:B------:R-:W-:Y:S01]  /*0bf0*/  ISETP.GT.U32.AND P3, PT, R15, R9, PT ;  /* 0x000000090f00720c */ /* 0x000fe20003f64070 */
[----:B------:R-:W-:Y:S01]  /*0c00*/  @!P2 IMAD.IADD R8, R8, 0x1, -R15 ;  /* 0x000000010808a824 */ /* 0x000fe200078e0a0f */
[----:B------:R-:W-:Y:S01]  /*0c10*/  LOP3.LUT R7, R7, 0x30, R12, 0x78, !PT ;  /* 0x0000003007077812 */ /* 0x000fe200078e780c */
[----:B------:R-:W-:Y:S01]  /*0c20*/  @!P4 IMAD.IADD R11, R11, 0x1, -R18 ;  /* 0x000000010b0bc824 */ /* 0x000fe200078e0a12 */
[----:B------:R-:W-:Y:S02]  /*0c30*/  LOP3.LUT R13, R13, 0xe0, R0, 0xf8, !PT ;  /* 0x000000e00d0d7812 */ /* 0x000fe400078ef800 */
[----:B------:R-:W-:Y:S02]  /*0c40*/  ISETP.GT.U32.AND P2, PT, R15, R8, PT ;  /* 0x000000080f00720c */ /* 0x000fe40003f44070 */
[----:B------:R-:W-:Y:S02]  /*0c50*/  ISETP.GT.U32.AND P4, PT, R18, R11, PT ;  /* 0x0000000b1200720c */ /* 0x000fe40003f84070 */
[----:B------:R-:W-:Y:S01]  /*0c60*/  LOP3.LUT R14, R14, R13, RZ, 0x3c, !PT ;  /* 0x0000000d0e0e7212 */ /* 0x000fe200078e3cff */
[----:B------:R-:W-:-:S02]  /*0c70*/  IMAD.SHL.U32 R13, R0, 0x100, RZ ;  /* 0x00000100000d7824 */ /* 0x000fc400078e00ff */
[----:B------:R-:W-:-:S03]  /*0c80*/  @!P3 IMAD.IADD R9, R9, 0x1, -R15 ;  /* 0x000000010909b824 */ /* 0x000fc600078e0a0f */
[----:B------:R-:W-:Y:S01]  /*0c90*/  LOP3.LUT R13, R13, 0x1000, RZ, 0xc0, !PT ;  /* 0x000010000d0d7812 */ /* 0x000fe200078ec0ff */
[----:B------:R-:W-:Y:S01]  /*0ca0*/  IMAD.MOV.U32 R12, RZ, RZ, R9 ;  /* 0x000000ffff0c7224 */ /* 0x000fe200078e0009 */
[----:B------:R-:W-:Y:S01]  /*0cb0*/  LOP3.LUT R9, RZ, c[0x0][0x17c], RZ, 0x33, !PT ;  /* 0x00005f00ff097a12 */ /* 0x000fe200078e33ff */
[----:B------:R-:W-:Y:S01]  /*0cc0*/  @!P2 IMAD.IADD R8, R8, 0x1, -R15 ;  /* 0x000000010808a824 */ /* 0x000fe200078e0a0f */
[----:B------:R-:W-:Y:S01]  /*0cd0*/  ISETP.NE.AND P2, PT, RZ, c[0x0][0x17c], PT ;  /* 0x00005f00ff007a0c */ /* 0x000fe20003f45270 */
[----:B------:R-:W-:Y:S01]  /*0ce0*/  @!P1 IMAD.MOV R12, RZ, RZ, -R12 ;  /* 0x000000ffff0c9224 */ /* 0x000fe200078e0a0c */
[----:B------:R-:W-:Y:S01]  /*0cf0*/  ISETP.GE.AND P1, PT, R5, RZ, PT ;  /* 0x000000ff0500720c */ /* 0x000fe20003f26270 */
[----:B------:R-:W-:Y:S01]  /*0d00*/  @!P0 IMAD.MOV R8, RZ, RZ, -R8 ;  /* 0x000000ffff088224 */ /* 0x000fe200078e0a08 */
[----:B------:R-:W-:Y:S01]  /*0d10*/  ISETP.NE.AND P0, PT, RZ, c[0x0][0x178], PT ;  /* 0x00005e00ff007a0c */ /* 0x000fe20003f05270 */
[----:B------:R-:W-:Y:S01]  /*0d20*/  @!P4 IMAD.IADD R11, R11, 0x1, -R18 ;  /* 0x000000010b0bc824 */ /* 0x000fe200078e0a12 */
[----:B------:R-:W-:Y:S01]  /*0d30*/  SEL R50, R9, R12, !P2 ;  /* 0x0000000c09327207 */ /* 0x000fe20005000000 */
[----:B------:R-:W-:Y:S01]  /*0d40*/  IMAD.IADD R48, R13, 0x1, R14 ;  /* 0x000000010d307824 */ /* 0x000fe200078e020e */
[----:B------:R-:W-:-:S03]  /*0d50*/  SEL R53, R9, R8, !P2 ;  /* 0x0000000809357207 */ /* 0x000fc60005000000 */
[----:B------:R-:W-:Y:S02]  /*0d60*/  IMAD R50, R50, c[0x0][0x190], RZ ;  /* 0x0000640032327a24 */ /* 0x000fe400078e02ff */
[----:B------:R-:W-:Y:S02]  /*0d70*/  IMAD R53, R53, c[0x0][0x190], RZ ;  /* 0x0000640035357a24 */ /* 0x000fe400078e02ff */
[----:B------:R-:W-:Y:S02]  /*0d80*/  @!P1 IMAD.MOV R11, RZ, RZ, -R11 ;  /* 0x000000ffff0b9224 */ /* 0x000fe400078e0a0b */
[----:B------:R-:W-:Y:S02]  /*0d90*/  @!P0 LOP3.LUT R11, RZ, c[0x0][0x178], RZ, 0x33, !PT ;  /* 0x00005e00ff0b8a12 */ /* 0x000fe400078e33ff */
[----:B------:R-:W-:-:S03]  /*0da0*/  LEA R76, P0, R65, c[0x0][0x168], 0x1 ;  /* 0x00005a00414c7a11 */ /* 0x000fc600078008ff */
[----:B------:R-:W-:Y:S01]  /*0db0*/  IMAD R11, R11, c[0x0][0x184], RZ ;  /* 0x000061000b0b7a24 */ /* 0x000fe200078e02ff */
[----:B------:R-:W-:-:S04]  /*0dc0*/  LEA.HI.X.SX32 R65, R65, c[0x0][0x16c], 0x1, P0 ;  /* 0x00005b0041417a11 */ /* 0x000fc800000f0eff */
[----:B------:R-:W-:-:S04]  /*0dd0*/  LEA R62, P1, R11, c[0x0][0x160], 0x1 ;  /* 0x000058000b3e7a11 */ /* 0x000fc800078208ff */
[----:B------:R-:W-:Y:S02]  /*0de0*/  LEA.HI.X.SX32 R63, R11, c[0x0][0x164], 0x1, P1 ;  /* 0x000059000b3f7a11 */ /* 0x000fe400008f0eff */
.L_x_2:
[C---:B------:R-:W-:Y:S01]  /*0df0*/  ISETP.GT.AND P0, PT, R2.reuse, 0x1, PT ;  /* 0x000000010200780c */ /* 0x040fe20003f04270 */
[----:B------:R-:W-:Y:S01]  /*0e00*/  IMAD.MOV.U32 R13, RZ, RZ, c[0x0][0x188] ;  /* 0x00006200ff0d7624 */ /* 0x000fe200078e00ff */
[----:B------:R-:W-:Y:S01]  /*0e10*/  PRMT R8, RZ, 0x7610, R8 ;  /* 0x00007610ff087816 */ /* 0x000fe20000000008 */
[----:B------:R-:W-:Y:S01]  /*0e20*/  IMAD.U32 R15, RZ, RZ, UR5 ;  /* 0x00000005ff0f7e24 */ /* 0x000fe2000f8e00ff */
[C---:B------:R-:W-:Y:S01]  /*0e30*/  ISETP.GT.AND P1, PT, R2.reuse, 0x2, PT ;  /* 0x000000020200780c */ /* 0x040fe20003f24270 */
[----:B------:R-:W-:Y:S01]  /*0e40*/  IMAD.WIDE R12, R13, 0x2, R62 ;  /* 0x000000020d0c7825 */ /* 0x000fe200078e023e */
[----:B------:R-:W-:Y:S02]  /*0e50*/  PRMT R10, RZ, 0x7610, R10 ;  /* 0x00007610ff0a7816 */ /* 0x000fe4000000000a */
[----:B------:R-:W-:Y:S01]  /*0e60*/  PRMT R9, RZ, 0x7610, R9 ;  /* 0x00007610ff097816 */ /* 0x000fe20000000009 */
[----:B------:R-:W-:Y:S01]  /*0e70*/  IMAD.U32 R17, RZ, RZ, UR38 ;  /* 0x00000026ff117e24 */ /* 0x000fe2000f8e00ff */
[----:B------:R-:W-:Y:S01]  /*0e80*/  ISETP.GT.AND P2, PT, R2, 0x5, PT ;  /* 0x000000050200780c */ /* 0x000fe20003f44270 */
[----:B------:R-:W-:-:S02]  /*0e90*/  IMAD.U32 R21, RZ, RZ, UR36 ;  /* 0x00000024ff157e24 */ /* 0x000fc4000f8e00ff */
[----:B------:R0:W2:Y:S01]  /*0ea0*/  @P0 LDG.E.U16 R8, [R12.64] ;  /* 0x000000080c080981 */ /* 0x0000a2000c1e1500 */
[C---:B------:R-:W-:Y:S01]  /*0eb0*/  ISETP.GT.AND P0, PT, R2.reuse, 0x3, PT ;  /* 0x000000030200780c */ /* 0x040fe20003f04270 */
[----:B------:R-:W-:Y:S01]  /*0ec0*/  IMAD.WIDE R16, R17, 0x2, R62 ;  /* 0x0000000211107825 */ /* 0x000fe200078e023e */
[----:B------:R-:W-:-:S03]  /*0ed0*/  ISETP.GT.AND P3, PT, R2, 0x6, PT ;  /* 0x000000060200780c */ /* 0x000fc60003f64270 */
[----:B------:R-:W-:Y:S01]  /*0ee0*/  IMAD.WIDE R14, R15, 0x2, R62 ;  /* 0x000000020f0e7825 */ /* 0x000fe200078e023e */
[C---:B------:R-:W-:Y:S02]  /*0ef0*/  ISETP.GT.AND P4, PT, R2.reuse, 0x7, PT ;  /* 0x000000070200780c */ /* 0x040fe40003f84270 */
[----:B0-----:R-:W-:Y:S01]  /*0f00*/  PRMT R12, RZ, 0x7610, R12 ;  /* 0x00007610ff0c7816 */ /* 0x001fe2000000000c */
[----:B------:R-:W-:Y:S01]  /*0f10*/  IMAD.WIDE R20, R21, 0x2, R62 ;  /* 0x0000000215147825 */ /* 0x000fe200078e023e */
[----:B------:R0:W3:Y:S04]  /*0f20*/  @P1 LDG.E.U16 R9, [R14.64] ;  /* 0x000000080e091981 */ /* 0x0000e8000c1e1500 */
[----:B------:R1:W4:Y:S01]  /*0f30*/  @P0 LDG.E.U16 R10, [R16.64] ;  /* 0x00000008100a0981 */ /* 0x000322000c1e1500 */
[----:B------:R-:W-:Y:S01]  /*0f40*/  ISETP.GT.AND P0, PT, R2, 0x8, PT ;  /* 0x000000080200780c */ /* 0x000fe20003f04270 */
[----:B------:R-:W-:-:S02]  /*0f50*/  IMAD.U32 R27, RZ, RZ, UR33 ;  /* 0x00000021ff1b7e24 */ /* 0x000fc4000f8e00ff */
[----:B------:R-:W-:Y:S01]  /*0f60*/  IMAD.U32 R23, RZ, RZ, UR35 ;  /* 0x00000023ff177e24 */ /* 0x000fe2000f8e00ff */
[C---:B------:R-:W-:Y:S01]  /*0f70*/  ISETP.GT.AND P1, PT, R2.reuse, 0x4, PT ;  /* 0x000000040200780c */ /* 0x040fe20003f24270 */
[----:B------:R5:W2:Y:S01]  /*0f80*/  @P2 LDG.E.U16 R12, [R20.64] ;  /* 0x00000008140c2981 */ /* 0x000aa2000c1e1500 */
[----:B------:R-:W-:Y:S01]  /*0f90*/  PRMT R64, RZ, 0x7610, R64 ;  /* 0x00007610ff407816 */ /* 0x000fe20000000040 */
[----:B------:R-:W-:Y:S01]  /*0fa0*/  IMAD.U32 R25, RZ, RZ, UR34 ;  /* 0x00000022ff197e24 */ /* 0x000fe2000f8e00ff */
[----:B------:R-:W-:Y:S01]  /*0fb0*/  PRMT R13, RZ, 0x7610, R13 ;  /* 0x00007610ff0d7816 */ /* 0x000fe2000000000d */
[----:B-1----:R-:W-:Y:S01]  /*0fc0*/  IMAD.WIDE R16, R27, 0x2, R62 ;  /* 0x000000021b107825 */ /* 0x002fe200078e023e */
[----:B------:R-:W-:-:S03]  /*0fd0*/  ISETP.GT.AND P2, PT, R2, 0xa, PT ;  /* 0x0000000a0200780c */ /* 0x000fc60003f44270 */
[----:B------:R-:W-:Y:S01]  /*0fe0*/  IMAD.WIDE R22, R23, 0x2, R62 ;  /* 0x0000000217167825 */ /* 0x000fe200078e023e */
[----:B0-----:R-:W-:Y:S01]  /*0ff0*/  PRMT R15, RZ, 0x7610, R15 ;  /* 0x00007610ff0f7816 */ /* 0x001fe2000000000f */
[----:B------:R0:W2:Y:S02]  /*1000*/  @P0 LDG.E.U16 R64, [R16.64] ;  /* 0x0000000810400981 */ /* 0x0000a4000c1e1500 */
[----:B------:R-:W-:Y:S02]  /*1010*/  IMAD.U32 R19, RZ, RZ, UR37 ;  /* 0x00000025ff137e24 */ /* 0x000fe4000f8e00ff */
[----:B------:R-:W-:Y:S01]  /*1020*/  IMAD.WIDE R24, R25, 0x2, R62 ;  /* 0x0000000219187825 */ /* 0x000fe200078e023e */
[----:B------:R-:W-:Y:S01]  /*1030*/  PRMT R11, RZ, 0x7610, R11 ;  /* 0x00007610ff0b7816 */ /* 0x000fe2000000000b */
[----:B------:R1:W3:Y:S02]  /*1040*/  @P3 LDG.E.U16 R13, [R22.64] ;  /* 0x00000008160d3981 */ /* 0x0002e4000c1e1500 */
[----:B-----5:R-:W-:Y:S01]  /*1050*/  IMAD.U32 R21, RZ, RZ, UR31 ;  /* 0x0000001fff157e24 */ /* 0x020fe2000f8e00ff */
[C---:B------:R-:W-:Y:S01]  /*1060*/  ISETP.GT.AND P0, PT, R2.reuse, 0xd, PT ;  /* 0x0000000d0200780c */ /* 0x040fe20003f04270 */
[----:B------:R-:W-:Y:S01]  /*1070*/  IMAD.WIDE R18, R19, 0x2, R62 ;  /* 0x0000000213127825 */ /* 0x000fe200078e023e */
[----:B------:R5:W3:Y:S01]  /*1080*/  @P4 LDG.E.U16 R15, [R24.64] ;  /* 0x00000008180f4981 */ /* 0x000ae2000c1e1500 */
[----:B------:R-:W-:-:S02]  /*1090*/  ISETP.GT.AND P4, PT, R2, 0xc, PT ;  /* 0x0000000c0200780c */ /* 0x000fc40003f84270 */
[----:B------:R-:W-:Y:S01]  /*10a0*/  IMAD.WIDE R20, R21, 0x2, R62 ;  /* 0x0000000215147825 */ /* 0x000fe200078e023e */
[----:B------:R0:W3:Y:S01]  /*10b0*/  @P1 LDG.E.U16 R11, [R18.64] ;  /* 0x00000008120b1981 */ /* 0x0000e2000c1e1500 */
[----:B-1----:R-:W-:Y:S02]  /*10c0*/  PRMT R23, RZ, 0x7610, R23 ;  /* 0x00007610ff177816 */ /* 0x002fe40000000017 */
[----:B------:R-:W-:Y:S01]  /*10d0*/  IMAD.U32 R71, RZ, RZ, UR28 ;  /* 0x0000001cff477e24 */ /* 0x000fe2000f8e00ff */
[C---:B------:R-:W-:Y:S01]  /*10e0*/  ISETP.GT.AND P1, PT, R2.reuse, 0x9, PT ;  /* 0x000000090200780c */ /* 0x040fe20003f24270 */
[----:B------:R-:W-:Y:S01]  /*10f0*/  IMAD.U32 R47, RZ, RZ, UR29 ;  /* 0x0000001dff2f7e24 */ /* 0x000fe2000f8e00ff */
[C---:B------:R-:W-:Y:S01]  /*1100*/  ISETP.GT.AND P3, PT, R2.reuse, 0xb, PT ;  /* 0x0000000b0200780c */ /* 0x040fe20003f64270 */
[----:B------:R1:W3:Y:S01]  /*1110*/  @P2 LDG.E.U16 R23, [R20.64] ;  /* 0x0000000814172981 */ /* 0x0002e2000c1e1500 */
[----:B-----5:R-:W-:Y:S01]  /*1120*/  PRMT R24, RZ, 0x7610, R24 ;  /* 0x00007610ff187816 */ /* 0x020fe20000000018 */
[----:B0-----:R-:W-:Y:S01]  /*1130*/  IMAD.WIDE R16, R71, 0x2, R62 ;  /* 0x0000000247107825 */ /* 0x001fe200078e023e */
[----:B------:R-:W-:-:S02]  /*1140*/  ISETP.GT.AND P2, PT, R2, 0xf, PT ;  /* 0x0000000f0200780c */ /* 0x000fc40003f44270 */
[----:B------:R-:W-:Y:S01]  /*1150*/  PRMT R25, RZ, 0x7610, R25 ;  /* 0x00007610ff197816 */ /* 0x000fe20000000019 */
[----:B------:R-:W-:Y:S01]  /*1160*/  IMAD.U32 R19, RZ, RZ, UR32 ;  /* 0x00000020ff137e24 */ /* 0x000fe2000f8e00ff */
[----:B------:R0:W5:Y:S01]  /*1170*/  @P0 LDG.E.U16 R24, [R16.64] ;  /* 0x0000000810180981 */ /* 0x000162000c1e1500 */
[----:B------:R-:W-:Y:S02]  /*1180*/  IMAD.U32 R45, RZ, RZ, UR30 ;  /* 0x0000001eff2d7e24 */ /* 0x000fe4000f8e00ff */
[----:B------:R-:W-:Y:S01]  /*1190*/  IMAD.WIDE R46, R47, 0x2, R62 ;  /* 0x000000022f2e7825 */ /* 0x000fe200078e023e */
[----:B------:R-:W-:-:S03]  /*11a0*/  PRMT R14, RZ, 0x7610, R14 ;  /* 0x00007610ff0e7816 */ /* 0x000fc6000000000e */
[----:B-1----:R-:W-:Y:S01]  /*11b0*/  IMAD.U32 R21, RZ, RZ, UR26 ;  /* 0x0000001aff157e24 */ /* 0x002fe2000f8e00ff */
[----:B------:R-:W-:Y:S01]  /*11c0*/  PRMT R22, RZ, 0x7610, R22 ;  /* 0x00007610ff167816 */ /* 0x000fe20000000016 */
[----:B------:R-:W-:Y:S01]  /*11d0*/  IMAD.WIDE R18, R19, 0x2, R62 ;  /* 0x0000000213127825 */ /* 0x000fe200078e023e */
[C---:B------:R-:W-:Y:S01]  /*11e0*/  ISETP.GT.AND P0, PT, R2.reuse, 0x12, PT ;  /* 0x000000120200780c */ /* 0x040fe20003f04270 */
[----:B------:R1:W3:Y:S01]  /*11f0*/  @P4 LDG.E.U16 R25, [R46.64] ;  /* 0x000000082e194981 */ /* 0x0002e2000c1e1500 */
[----:B------:R-:W-:Y:S01]  /*1200*/  PRMT R61, RZ, 0x7610, R61 ;  /* 0x00007610ff3d7816 */ /* 0x000fe2000000003d */
[--C-:B------:R-:W-:Y:S02]  /*1210*/  IMAD.WIDE R44, R45, 0x2, R62.reuse ;  /* 0x000000022d2c7825 */ /* 0x100fe400078e023e */
[----:B------:R0:W3:Y:S02]  /*1220*/  @P1 LDG.E.U16 R14, [R18.64] ;  /* 0x00000008120e1981 */ /* 0x0000e4000c1e1500 */
[----:B------:R-:W-:Y:S01]  /*1230*/  IMAD.WIDE R20, R21, 0x2, R62 ;  /* 0x0000000215147825 */ /* 0x000fe200078e023e */
[C---:B------:R-:W-:Y:S01]  /*1240*/  ISETP.GT.AND P1, PT, R2.reuse, 0xe, PT ;  /* 0x0000000e0200780c */ /* 0x040fe20003f24270 */
[----:B------:R0:W3:Y:S02]  /*1250*/  @P3 LDG.E.U16 R22, [R44.64] ;  /* 0x000000082c163981 */ /* 0x0000e4000c1e1500 */
[----:B-1----:R-:W-:Y:S01]  /*1260*/  IMAD.U32 R47, RZ, RZ, UR23 ;  /* 0x00000017ff2f7e24 */ /* 0x002fe2000f8e00ff */
[----:B------:R-:W-:Y:S01]  /*1270*/  ISETP.GT.AND P3, PT, R2, 0x10, PT ;  /* 0x000000100200780c */ /* 0x000fe20003f64270 */
[----:B------:R1:W3:Y:S01]  /*1280*/  @P2 LDG.E.U16 R61, [R20.64] ;  /* 0x00000008143d2981 */ /* 0x0002e2000c1e1500 */
[----:B------:R-:W-:Y:S01]  /*1290*/  IMAD.U32 R67, RZ, RZ, UR25 ;  /* 0x00000019ff437e24 */ /* 0x000fe2000f8e00ff */
[----:B0-----:R-:W-:Y:S01]  /*12a0*/  PRMT R45, RZ, 0x7610, R45 ;  /* 0x00007610ff2d7816 */ /* 0x001fe2000000002d */
[----:B------:R-:W-:-:S02]  /*12b0*/  IMAD.U32 R19, RZ, RZ, UR27 ;  /* 0x0000001bff137e24 */ /* 0x000fc4000f8e00ff */
[----:B-1----:R-:W-:Y:S01]  /*12c0*/  IMAD.WIDE R20, R47, 0x2, R62 ;  /* 0x000000022f147825 */ /* 0x002fe200078e023e */
[----:B------:R-:W-:Y:S02]  /*12d0*/  PRMT R27, RZ, 0x7610, R27 ;  /* 0x00007610ff1b7816 */ /* 0x000fe4000000001b */
[----:B------:R-:W-:Y:S02]  /*12e0*/  PRMT R26, RZ, 0x7610, R26 ;  /* 0x00007610ff1a7816 */ /* 0x000fe4000000001a */
[----:B------:R0:W3:Y:S01]  /*12f0*/  @P0 LDG.E.U16 R45, [R20.64] ;  /* 0x00000008142d0981 */ /* 0x0000e2000c1e1500 */
[C---:B------:R-:W-:Y:S01]  /*1300*/  ISETP.GT.AND P0, PT, R2.reuse, 0x16, PT ;  /* 0x000000160200780c */ /* 0x040fe20003f04270 */
[----:B------:R-:W-:Y:S01]  /*1310*/  IMAD.WIDE R18, R19, 0x2, R62 ;  /* 0x0000000213127825 */ /* 0x000fe200078e023e */
[----:B------:R-:W-:-:S03]  /*1320*/  ISETP.GT.AND P2, PT, R2, 0x14, PT ;  /* 0x000000140200780c */ /* 0x000fc60003f44270 */
[--C-:B------:R-:W-:Y:S01]  /*1330*/  IMAD.WIDE R66, R67, 0x2, R62.reuse ;  /* 0x0000000243427825 */ /* 0x100fe200078e023e */
[----:B------:R1:W3:Y:S03]  /*1340*/  @P1 LDG.E.U16 R27, [R18.64] ;  /* 0x00000008121b1981 */ /* 0x0002e6000c1e1500 */
[----:B------:R-:W-:Y:S01]  /*1350*/  IMAD.U32 R75, RZ, RZ, UR19 ;  /* 0x00000013ff4b7e24 */ /* 0x000fe2000f8e00ff */
[----:B------:R1:W3:Y:S01]  /*1360*/  @P3 LDG.E.U16 R26, [R66.64] ;  /* 0x00000008421a3981 */ /* 0x0002e2000c1e1500 */
[C---:B------:R-:W-:Y:S02]  /*1370*/  ISETP.GT.AND P1, PT, R2.reuse, 0x13, PT ;  /* 0x000000130200780c */ /* 0x040fe40003f24270 */
[C---:B------:R-:W-:Y:S01]  /*1380*/  ISETP.GT.AND P3, PT, R2.reuse, 0x15, PT ;  /* 0x000000150200780c */ /* 0x040fe20003f64270 */
[----:B0-----:R-:W-:Y:S01]  /*1390*/  IMAD.WIDE R20, R75, 0x2, R62 ;  /* 0x000000024b147825 */ /* 0x001fe200078e023e */
[----:B------:R-:W-:-:S03]  /*13a0*/  ISETP.GT.AND P4, PT, R2, 0x11, PT ;  /* 0x000000110200780c */ /* 0x000fc60003f84270 */
[----:B-1----:R-:W-:Y:S01]  /*13b0*/  IMAD.U32 R19, RZ, RZ, UR21 ;  /* 0x00000015ff137e24 */ /* 0x002fe2000f8e00ff */
[----:B------:R-:W-:Y:S01]  /*13c0*/  PRMT R67, RZ, 0x7610, R67 ;  /* 0x00007610ff437816 */ /* 0x000fe20000000043 */
[----:B------:R-:W-:Y:S01]  /*13d0*/  IMAD.U32 R17, RZ, RZ, UR22 ;  /* 0x00000016ff117e24 */ /* 0x000fe2000f8e00ff */
[----:B------:R-:W-:Y:S01]  /*13e0*/  PRMT R47, RZ, 0x7610, R47 ;  /* 0x00007610ff2f7816 */ /* 0x000fe2000000002f */
[----:B------:R-:W-:Y:S02]  /*13f0*/  IMAD.U32 R71, RZ, RZ, UR20 ;  /* 0x00000014ff477e24 */ /* 0x000fe4000f8e00ff */
[----:B------:R-:W-:Y:S01]  /*1400*/  IMAD.WIDE R18, R19, 0x2, R62 ;  /* 0x0000000213127825 */ /* 0x000fe200078e023e */
[----:B------:R0:W3:Y:S01]  /*1410*/  @P0 LDG.E.U16 R67, [R20.64] ;  /* 0x0000000814430981 */ /* 0x0000e2000c1e1500 */
[----:B------:R-:W-:Y:S02]  /*1420*/  PRMT R46, RZ, 0x7610, R46 ;  /* 0x00007610ff2e7816 */ /* 0x000fe4000000002e */
[----:B------:R-:W-:Y:S01]  /*1430*/  PRMT R66, RZ, 0x7610, R66 ;  /* 0x00007610ff427816 */ /* 0x000fe20000000042 */
[----:B------:R-:W-:Y:S01]  /*1440*/  IMAD.U32 R69, RZ, RZ, UR24 ;  /* 0x00000018ff457e24 */ /* 0x000fe2000f8e00ff */
[C---:B------:R-:W-:Y:S01]  /*1450*/  ISETP.GT.AND P0, PT, R2.reuse, 0x1a, PT ;  /* 0x0000001a0200780c */ /* 0x040fe20003f04270 */
[--C-:B------:R-:W-:Y:S01]  /*1460*/  IMAD.WIDE R16, R17, 0x2, R62.reuse ;  /* 0x0000000211107825 */ /* 0x100fe200078e023e */
[----:B------:R1:W3:Y:S03]  /*1470*/  @P2 LDG.E.U16 R47, [R18.64] ;  /* 0x00000008122f2981 */ /* 0x0002e6000c1e1500 */
[----:B------:R-:W-:Y:S01]  /*1480*/  IMAD.WIDE R70, R71, 0x2, R62 ;  /* 0x0000000247467825 */ /* 0x000fe200078e023e */
[----:B------:R-:W-:Y:S01]  /*1490*/  PRMT R44, RZ, 0x7610, R44 ;  /* 0x00007610ff2c7816 */ /* 0x000fe2000000002c */
[----:B------:R0:W3:Y:S01]  /*14a0*/  @P1 LDG.E.U16 R46, [R16.64] ;  /* 0x00000008102e1981 */ /* 0x0000e2000c1e1500 */
[----:B------:R-:W-:Y:S01]  /*14b0*/  ISETP.GT.AND P2, PT, R2, 0x18, PT ;  /* 0x000000180200780c */ /* 0x000fe20003f44270 */
[----:B------:R-:W-:-:S02]  /*14c0*/  IMAD.U32 R75, RZ, RZ, UR15 ;  /* 0x0000000fff4b7e24 */ /* 0x000fc4000f8e00ff */
[--C-:B------:R-:W-:Y:S01]  /*14d0*/  IMAD.WIDE R68, R69, 0x2, R62.reuse ;  /* 0x0000000245447825 */ /* 0x100fe200078e023e */
[----:B------:R1:W3:Y:S01]  /*14e0*/  @P3 LDG.E.U16 R66, [R70.64] ;  /* 0x0000000846423981 */ /* 0x0002e2000c1e1500 */
[----:B------:R-:W-:Y:S02]  /*14f0*/  ISETP.GT.AND P1, PT, R2, 0x17, PT ;  /* 0x000000170200780c */ /* 0x000fe40003f24270 */
[----:B------:R-:W-:Y:S01]  /*1500*/  IMAD.WIDE R74, R75, 0x2, R62 ;  /* 0x000000024b4a7825 */ /* 0x000fe200078e023e */
[----:B------:R1:W3:Y:S03]  /*1510*/  @P4 LDG.E.U16 R44, [R68.64] ;  /* 0x00000008442c4981 */ /* 0x0002e6000c1e1500 */
[----:B0-----:R-:W-:Y:S01]  /*1520*/  IMAD.U32 R17, RZ, RZ, UR17 ;  /* 0x00000011ff117e24 */ /* 0x001fe2000f8e00ff */
[----:B-1----:R-:W-:Y:S01]  /*1530*/  PRMT R71, RZ, 0x7610, R71 ;  /* 0x00007610ff477816 */ /* 0x002fe20000000047 */
[----:B------:R-:W-:-:S02]  /*1540*/  IMAD.U32 R73, RZ, RZ, UR18 ;  /* 0x00000012ff497e24 */ /* 0x000fc4000f8e00ff */
[----:B------:R-:W-:Y:S01]  /*1550*/  IMAD.WIDE R16, R17, 0x2, R62 ;  /* 0x0000000211107825 */ /* 0x000fe200078e023e */
[----:B------:R-:W-:Y:S02]  /*1560*/  PRMT R68, RZ, 0x7610, R68 ;  /* 0x00007610ff447816 */ /* 0x000fe40000000044 */
[----:B------:R0:W3:Y:S01]  /*1570*/  @P0 LDG.E.U16 R71, [R74.64] ;  /* 0x000000084a470981 */ /* 0x0000e2000c1e1500 */
[----:B------:R-:W-:Y:S01]  /*1580*/  PRMT R69, RZ, 0x7610, R69 ;  /* 0x00007610ff457816 */ /* 0x000fe20000000045 */
[----:B------:R-:W-:Y:S01]  /*1590*/  IMAD.WIDE R72, R73, 0x2, R62 ;  /* 0x0000000249487825 */ /* 0x000fe200078e023e */
[C---:B------:R-:W-:Y:S01]  /*15a0*/  ISETP.GT.AND P0, PT, R2.reuse, 0x1c, PT ;  /* 0x0000001c0200780c */ /* 0x040fe20003f04270 */
[----:B------:R1:W3:Y:S01]  /*15b0*/  @P2 LDG.E.U16 R68, [R16.64] ;  /* 0x0000000810442981 */ /* 0x0002e2000c1e1500 */
[----:B------:R-:W-:Y:S01]  /*15c0*/  ISETP.GT.AND P3, PT, R2, 0x19, PT ;  /* 0x000000190200780c */ /* 0x000fe20003f64270 */
[----:B------:R-:W-:Y:S02]  /*15d0*/  IMAD.U32 R19, RZ, RZ, UR16 ;  /* 0x00000010ff137e24 */ /* 0x000fe4000f8e00ff */
[----:B------:R0:W3:Y:S01]  /*15e0*/  @P1 LDG.E.U16 R69, [R72.64] ;  /* 0x0000000848451981 */ /* 0x0000e2000c1e1500 */
[----:B-1----:R-:W-:Y:S01]  /*15f0*/  IMAD.U32 R17, RZ, RZ, UR13 ;  /* 0x0000000dff117e24 */ /* 0x002fe2000f8e00ff */
[----:B0-----:R-:W-:-:S03]  /*1600*/  PRMT R73, RZ, 0x7610, R73 ;  /* 0x00007610ff497816 */ /* 0x001fc60000000049 */
[----:B------:R-:W-:Y:S01]  /*1610*/  IMAD.WIDE R16, R17, 0x2, R62 ;  /* 0x0000000211107825 */ /* 0x000fe200078e023e */
[----:B------:R-:W-:-:S03]  /*1620*/  PRMT R70, RZ, 0x7610, R70 ;  /* 0x00007610ff467816 */ /* 0x000fc60000000046 */
[----:B------:R-:W-:Y:S01]  /*1630*/  IMAD.WIDE R18, R19, 0x2, R62 ;  /* 0x0000000213127825 */ /* 0x000fe200078e023e */
[----:B------:R0:W3:Y:S01]  /*1640*/  @P0 LDG.E.U16 R73, [R16.64] ;  /* 0x0000000810490981 */ /* 0x0000e2000c1e1500 */
[C---:B------:R-:W-:Y:S02]  /*1650*/  ISETP.GT.AND P0, PT, R2.reuse, 0x1d, PT ;  /* 0x0000001d0200780c */ /* 0x040fe40003f04270 */
[----:B------:R-:W-:Y:S01]  /*1660*/  ISETP.GT.AND P1, PT, R2, 0x1b, PT ;  /* 0x0000001b0200780c */ /* 0x000fe20003f24270 */
[----:B------:R1:W3:Y:S01]  /*1670*/  @P3 LDG.E.U16 R70, [R18.64] ;  /* 0x0000000812463981 */ /* 0x0002e2000c1e1500 */
[----:B------:R-:W-:Y:S01]  /*1680*/  PRMT R74, RZ, 0x7610, R74 ;  /* 0x00007610ff4a7816 */ /* 0x000fe2000000004a */
[----:B------:R-:W-:Y:S01]  /*1690*/  IMAD.U32 R21, RZ, RZ, UR14 ;  /* 0x0000000eff157e24 */ /* 0x000fe2000f8e00ff */
[----:B------:R-:W-:Y:S01]  /*16a0*/  PRMT R72, RZ, 0x7610, R72 ;  /* 0x00007610ff487816 */ /* 0x000fe20000000048 */
[----:B-1----:R-:W-:-:S04]  /*16b0*/  IMAD.U32 R19, RZ, RZ, UR12 ;  /* 0x0000000cff137e24 */ /* 0x002fc8000f8e00ff */
[----:B------:R-:W-:-:S04]  /*16c0*/  IMAD.WIDE R18, R19, 0x2, R62 ;  /* 0x0000000213127825 */ /* 0x000fc800078e023e */
[----:B------:R-:W-:Y:S01]  /*16d0*/  IMAD.WIDE R20, R21, 0x2, R62 ;  /* 0x0000000215147825 */ /* 0x000fe200078e023e */
[----:B------:R1:W3:Y:S01]  /*16e0*/  @P0 LDG.E.U16 R74, [R18.64] ;  /* 0x00000008124a0981 */ /* 0x0002e2000c1e1500 */
[----:B------:R-:W-:-:S03]  /*16f0*/  ISETP.GT.AND P0, PT, R2, 0x1e, PT ;  /* 0x0000001e0200780c */ /* 0x000fc60003f04270 */
[----:B------:R0:W3:Y:S01]  /*1700*/  @P1 LDG.E.U16 R72, [R20.64] ;  /* 0x0000000814481981 */ /* 0x0000e2000c1e1500 */
[----:B------:R-:W-:Y:S01]  /*1710*/  PRMT R75, RZ, 0x7610, R75 ;  /* 0x00007610ff4b7816 */ /* 0x000fe2000000004b */
[----:B0-----:R-:W-:-:S04]  /*1720*/  IMAD.U32 R21, RZ, RZ, UR11 ;  /* 0x0000000bff157e24 */ /* 0x001fc8000f8e00ff */
[----:B------:R-:W-:-:S05]  /*1730*/  IMAD.WIDE R20, R21, 0x2, R62 ;  /* 0x0000000215147825 */ /* 0x000fca00078e023e */
[----:B------:R0:W3:Y:S01]  /*1740*/  @P0 LDG.E.U16 R75, [R20.64] ;  /* 0x00000008144b0981 */ /* 0x0000e2000c1e1500 */
[----:B------:R-:W-:Y:S02]  /*1750*/  ISETP.GT.AND P0, PT, R2, RZ, PT ;  /* 0x000000ff0200720c */ /* 0x000fe40003f04270 */
[----:B-1----:R-:W-:-:S11]  /*1760*/  PRMT R18, RZ, 0x7610, R18 ;  /* 0x00007610ff127816 */ /* 0x002fd60000000012 */
[----:B------:R-:W3:Y:S01]  /*1770*/  @P0 LDG.E.U16 R18, [R62.64] ;  /* 0x000000083e120981 */ /* 0x000ee2000c1e1500 */
[----:B------:R-:W-:Y:S01]  /*1780*/  ISETP.GT.AND P1, PT, R2, 0x1f, PT ;  /* 0x0000001f0200780c */ /* 0x000fe20003f24270 */
[----:B------:R-:W-:Y:S01]  /*1790*/  IMAD.U32 R17, RZ, RZ, UR10 ;  /* 0x0000000aff117e24 */ /* 0x000fe2000f8e00ff */
[----:B------:R-:W-:-:S03]  /*17a0*/  PRMT R77, RZ, 0x7610, R77 ;  /* 0x00007610ff4d7816 */ /* 0x000fc6000000004d */
[----:B------:R-:W-:-:S08]  /*17b0*/  IMAD.WIDE R16, R17, 0x2, R62 ;  /* 0x0000000211107825 */ /* 0x000fd000078e023e */
[----:B------:R1:W4:Y:S04]  /*17c0*/  @P1 LDG.E.U16 R77, [R16.64] ;  /* 0x00000008104d1981 */ /* 0x000328000c1e1500 */
[----:B------:R-:W-:Y:S01]  /*17d0*/  BAR.SYNC.DEFER_BLOCKING 0x0 ;  /* 0x0000000000007b1d */ /* 0x000fe20000010000 */
[----:B------:R-:W-:Y:S02]  /*17e0*/  ISETP.GE.AND P0, PT, R51, R2, PT ;  /* 0x000000023300720c */ /* 0x000fe40003f06270 */
[----:B0-----:R-:W-:-:S03]  /*17f0*/  PRMT R21, RZ, 0x7610, R21 ;  /* 0x00007610ff157816 */ /* 0x001fc60000000015 */
[----:B--2---:R0:W-:Y:S02]  /*1800*/  STS.U16 [R49+0x1000], R64 ;  /* 0x0010004031007388 */ /* 0x0041e40000000400 */
[--C-:B0-----:R-:W-:Y:S01]  /*1810*/  IMAD.MOV.U32 R64, RZ, RZ, R76.reuse ;  /* 0x000000ffff407224 */ /* 0x101fe200078e004c */
[----:B------:R-:W-:-:S03]  /*1820*/  PRMT R76, RZ, 0x7610, R76 ;  /* 0x00007610ff4c7816 */ /* 0x000fc6000000004c */
[----:B-1----:R-:W-:-:S05]  /*1830*/  IMAD.WIDE R16, R53, 0x2, R64 ;  /* 0x0000000235107825 */ /* 0x002fca00078e0240 */
[----:B------:R-:W2:Y:S04]  /*1840*/  @!P0 LDG.E.U16 R21, [R16.64] ;  /* 0x0000000810158981 */ /* 0x000ea8000c1e1500 */
[----:B---3--:R0:W-:Y:S02]  /*1850*/  STS.U16 [R49], R18 ;  /* 0x0000001231007388 */ /* 0x0081e40000000400 */
[----:B0-----:R-:W-:-:S05]  /*1860*/  IMAD.WIDE R18, R50, 0x2, R64 ;  /* 0x0000000232127825 */ /* 0x001fca00078e0240 */
[----:B------:R-:W3:Y:S04]  /*1870*/  @!P0 LDG.E.U16 R76, [R18.64] ;  /* 0x00000008124c8981 */ /* 0x000ee8000c1e1500 */
[----:B------:R-:W-:Y:S04]  /*1880*/  STS.U16 [R49+0x2000], R26 ;  /* 0x0020001a31007388 */ /* 0x000fe80000000400 */
        /* <DEDUP_REMOVED lines=9> */
[----:B----4-:R-:W-:Y:S04]  /*1920*/  STS.U16 [R57+0x600], R10 ;  /* 0x0006000a39007388 */ /* 0x010fe80000000400 */
        /* <DEDUP_REMOVED lines=8> */
[----:B-----5:R-:W-:Y:S04]  /*19b0*/  STS.U16 [R59+0x1a00], R24 ;  /* 0x001a00183b007388 */ /* 0x020fe80000000400 */
        /* <DEDUP_REMOVED lines=10> */
[----:B--2---:R-:W-:Y:S01]  /*1a60*/  STS.U16 [R54+0x4200], R21 ;  /* 0x0042001536007388 */ /* 0x004fe20000000400 */
[----:B------:R-:W-:-:S06]  /*1a70*/  UIADD3 UR4, UR4, -0x1, URZ ;  /* 0xffffffff04047890 */ /* 0x000fcc000fffe03f */
[----:B------:R-:W-:Y:S02]  /*1a80*/  ISETP.NE.U32.AND P0, PT, RZ, UR4, PT ;  /* 0x00000004ff007c0c */ /* 0x000fe4000bf05070 */
[----:B------:R-:W-:Y:S01]  /*1a90*/  IADD3 R2, R2, -0x20, RZ ;  /* 0xffffffe002027810 */ /* 0x000fe20007ffe0ff */
[----:B---3--:R-:W-:Y:S04]  /*1aa0*/  STS.U16 [R54+0x4000], R76 ;  /* 0x0040004c36007388 */ /* 0x008fe80000000400 */
[----:B------:R-:W-:Y:S06]  /*1ab0*/  BAR.SYNC.DEFER_BLOCKING 0x0 ;  /* 0x0000000000007b1d */ /* 0x000fec0000010000 */
[----:B------:R-:W-:Y:S04]  /*1ac0*/  LDSM.16.MT88.4 R44, [R48] ;  /* 0x00000000302c783b */ /* 0x000fe80000004200 */
[----:B------:R-:W0:Y:S04]  /*1ad0*/  LDSM.16.M88.4 R8, [R7+0x4000] ;  /* 0x004000000708783b */ /* 0x000e280000000200 */
[----:B------:R-:W1:Y:S04]  /*1ae0*/  LDSM.16.MT88.4 R20, [R48+0x100] ;  /* 0x000100003014783b */ /* 0x000e680000004200 */
[----:B------:R-:W2:Y:S04]  /*1af0*/  LDSM.16.M88.4 R24, [R7+0x4200] ;  /* 0x004200000718783b */ /* 0x000ea80000000200 */
[----:B------:R-:W3:Y:S04]  /*1b00*/  LDSM.16.MT88.4 R16, [R48+0x2000] ;  /* 0x002000003010783b */ /* 0x000ee80000004200 */
[----:B------:R-:W4:Y:S01]  /*1b10*/  LDSM.16.MT88.4 R12, [R48+0x2100] ;  /* 0x00210000300c783b */ /* 0x000f220000004200 */
[-C--:B0-----:R-:W-:Y:S08]  /*1b20*/  HMMA.16816.F32 R40, R44, R8.reuse, R40 ;  /* 0x000000082c28723c */ /* 0x081ff00000001828 */
[----:B-1----:R-:W-:Y:S08]  /*1b30*/  HMMA.16816.F32 R32, R20, R8, R32 ;  /* 0x000000081420723c */ /* 0x002ff00000001820 */
[-C--:B--2---:R-:W-:Y:S08]  /*1b40*/  HMMA.16816.F32 R36, R44, R24.reuse, R36 ;  /* 0x000000182c24723c */ /* 0x084ff00000001824 */
[----:B------:R-:W-:Y:S01]  /*1b50*/  HMMA.16816.F32 R28, R20, R24, R28 ;  /* 0x00000018141c723c */ /* 0x000fe2000000181c */
[----:B------:R-:W-:-:S04]  /*1b60*/  IMAD.U32 R9, RZ, RZ, UR7 ;  /* 0x00000007ff097e24 */ /* 0x000fc8000f8e00ff */
[----:B------:R-:W-:-:S03]  /*1b70*/  IMAD.WIDE R64, R9, 0x2, R64 ;  /* 0x0000000209407825 */ /* 0x000fc600078e0240 */
[----:B---3--:R-:W-:Y:S01]  /*1b80*/  HMMA.16816.F32 R40, R16, R10, R40 ;  /* 0x0000000a1028723c */ /* 0x008fe20000001828 */
[----:B------:R-:W-:-:S07]  /*1b90*/  IMAD.MOV.U32 R76, RZ, RZ, R64 ;  /* 0x000000ffff4c7224 */ /* 0x000fce00078e0040 */
[----:B----4-:R-:W-:Y:S07]  /*1ba0*/  HMMA.16816.F32 R32, R12, R10, R32 ;  /* 0x0000000a0c20723c */ /* 0x010fee0000001820 */
[----:B------:R-:W-:Y:S01]  /*1bb0*/  IMAD.U32 R11, RZ, RZ, UR39 ;  /* 0x00000027ff0b7e24 */ /* 0x000fe2000f8e00ff */
[----:B------:R-:W-:Y:S03]  /*1bc0*/  HMMA.16816.F32 R36, R16, R26, R36 ;  /* 0x0000001a1024723c */ /* 0x000fe60000001824 */
[----:B------:R-:W-:-:S05]  /*1bd0*/  IMAD.WIDE R62, R11, 0x2, R62 ;  /* 0x000000020b3e7825 */ /* 0x000fca00078e023e */
[----:B------:R-:W-:Y:S01]  /*1be0*/  HMMA.16816.F32 R28, R12, R26, R28 ;  /* 0x0000001a0c1c723c */ /* 0x000fe2000000181c */
[----:B------:R-:W-:Y:S07]  /*1bf0*/  @P0 BRA `(.L_x_2) ;  /* 0xfffff1f000000947 */ /* 0x000fee000383ffff */
[----:B------:R-:W-:-:S15]  /*1c00*/  NOP ;  /* 0x0000000000007918 */ /* 0x000fde0000000000 */
[----:B------:R-:W-:-:S01]  /*1c10*/  NOP ;  /* 0x0000000000007918 */ /* 0x000fc20000000000 */
[----:B------:R-:W-:Y:S02]  /*1c20*/  F2FP.PACK_AB R31, R31, R30 ;  /* 0x0000001e1f1f723e */ /* 0x000fe400000000ff */
[----:B------:R-:W-:Y:S02]  /*1c30*/  F2FP.PACK_AB R39, R39, R38 ;  /* 0x000000262727723e */ /* 0x000fe400000000ff */
[----:B------:R-:W-:Y:S02]  /*1c40*/  F2FP.PACK_AB R29, R29, R28 ;  /* 0x0000001c1d1d723e */ /* 0x000fe400000000ff */
[----:B------:R-:W-:Y:S02]  /*1c50*/  F2FP.PACK_AB R37, R37, R36 ;  /* 0x000000242525723e */ /* 0x000fe400000000ff */
[----:B------:R-:W-:Y:S02]  /*1c60*/  F2FP.PACK_AB R30, R35, R34 ;  /* 0x00000022231e723e */ /* 0x000fe400000000ff */
[----:B------:R-:W-:-:S02]  /*1c70*/  F2FP.PACK_AB R38, R43, R42 ;  /* 0x0000002a2b26723e */ /* 0x000fc400000000ff */
[----:B------:R-:W-:Y:S02]  /*1c80*/  F2FP.PACK_AB R28, R33, R32 ;  /* 0x00000020211c723e */ /* 0x000fe400000000ff */
[----:B------:R-:W-:Y:S02]  /*1c90*/  F2FP.PACK_AB R36, R41, R40 ;  /* 0x000000282924723e */ /* 0x000fe400000000ff */
.L_x_1:
[----:B------:R-:W-:Y:S01]  /*1ca0*/  BAR.SYNC.DEFER_BLOCKING 0x0 ;  /* 0x0000000000007b1d */ /* 0x000fe20000010000 */
[----:B------:R-:W-:Y:S01]  /*1cb0*/  LOP3.LUT R2, R6, 0x78, RZ, 0xc0, !PT ;  /* 0x0000007806027812 */ /* 0x000fe200078ec0ff */
[----:B------:R-:W-:Y:S01]  /*1cc0*/  IMAD.SHL.U32 R7, R0, 0x20, RZ ;  /* 0x0000002000077824 */ /* 0x000fe200078e00ff */
[----:B------:R-:W-:Y:S02]  /*1cd0*/  SHF.R.S32.HI R8, RZ, 0x4, R0 ;  /* 0x00000004ff087819 */ /* 0x000fe40000011400 */
[----:B------:R-:W-:Y:S01]  /*1ce0*/  LOP3.LUT R6, R6, 0x780, RZ, 0xc0, !PT ;  /* 0x0000078006067812 */ /* 0x000fe200078ec0ff */
[----:B------:R-:W-:Y:S01]  /*1cf0*/  IMAD R3, R3, 0x4, R2 ;  /* 0x0000000403037824 */ /* 0x000fe200078e0202 */
[----:B------:R-:W-:Y:S02]  /*1d00*/  LOP3.LUT R2, R0, 0xc, RZ, 0xc0, !PT ;  /* 0x0000000c00027812 */ /* 0x000fe400078ec0ff */
[----:B------:R-:W-:-:S02]  /*1d10*/  SGXT R0, R8, 0x1 ;  /* 0x000000010800781a */ /* 0x000fc40000000200 */
[----:B------:R-:W-:Y:S02]  /*1d20*/  LOP3.LUT R7, R7, 0x60, RZ, 0xc0, !PT ;  /* 0x0000006007077812 */ /* 0x000fe400078ec0ff */
[----:B------:R-:W-:Y:S02]  /*1d30*/  LOP3.LUT R10, R3, 0x808, R0, 0x78, !PT ;  /* 0x00000808030a7812 */ /* 0x000fe400078e7800 */
[----:B------:R-:W-:Y:S01]  /*1d40*/  ISETP.GE.AND P0, PT, R5, c[0x0][0x178], PT ;  /* 0x00005e0005007a0c */ /* 0x000fe20003f06270 */
[----:B------:R-:W-:Y:S01]  /*1d50*/  IMAD R7, R2, 0x200, R7 ;  /* 0x0000020002077824 */ /* 0x000fe200078e0207 */
[----:B------:R-:W-:Y:S02]  /*1d60*/  LOP3.LUT R11, R10, 0x10, RZ, 0x3c, !PT ;  /* 0x000000100a0b7812 */ /* 0x000fe400078e3cff */
[----:B------:R-:W-:Y:S01]  /*1d70*/  IADD3 R0, R4, 0x2, RZ ;  /* 0x0000000204007810 */ /* 0x000fe20007ffe0ff */
[----:B------:R-:W-:Y:S01]  /*1d80*/  IMAD.IADD R7, R6, 0x1, R7 ;  /* 0x0000000106077824 */ /* 0x000fe200078e0207 */
[----:B------:R-:W-:-:S02]  /*1d90*/  IADD3 R6, R4, 0x1, RZ ;  /* 0x0000000104067810 */ /* 0x000fc40007ffe0ff */
[----:B------:R-:W-:Y:S01]  /*1da0*/  ISETP.LT.AND P3, PT, R0, c[0x0][0x17c], !P0 ;  /* 0x00005f0000007a0c */ /* 0x000fe20004761270 */
[----:B------:R-:W-:Y:S01]  /*1db0*/  STS.64 [R10], R36 ;  /* 0x000000240a007388 */ /* 0x000fe20000000a00 */
[----:B------:R-:W-:Y:S01]  /*1dc0*/  IMAD R15, R2, 0x2, R7 ;  /* 0x00000002020f7824 */ /* 0x000fe200078e0207 */
[----:B------:R-:W-:Y:S01]  /*1dd0*/  ISETP.LT.AND P4, PT, R6, c[0x0][0x17c], !P0 ;  /* 0x00005f0006007a0c */ /* 0x000fe20004781270 */
[----:B------:R-:W-:Y:S01]  /*1de0*/  IMAD R7, R5, c[0x0][0x194], RZ ;  /* 0x0000650005077a24 */ /* 0x000fe200078e02ff */
[----:B------:R0:W-:Y:S01]  /*1df0*/  STS.64 [R10+0x400], R28 ;  /* 0x0004001c0a007388 */ /* 0x0001e20000000a00 */
[----:B------:R-:W-:Y:S02]  /*1e00*/  IADD3 R0, R4, 0x3, RZ ;  /* 0x0000000304007810 */ /* 0x000fe40007ffe0ff */
[C---:B------:R-:W-:Y:S01]  /*1e10*/  LOP3.LUT R2, R15.reuse, 0x8, RZ, 0x3c, !PT ;  /* 0x000000080f027812 */ /* 0x040fe200078e3cff */
[----:B------:R-:W-:Y:S01]  /*1e20*/  STS.64 [R11+0x1000], R38 ;  /* 0x001000260b007388 */ /* 0x000fe20000000a00 */
[----:B------:R-:W-:-:S02]  /*1e30*/  LOP3.LUT R6, R15, 0x10, RZ, 0x3c, !PT ;  /* 0x000000100f067812 */ /* 0x000fc400078e3cff */
[C---:B------:R-:W-:Y:S01]  /*1e40*/  LEA R5, P1, R7.reuse, c[0x0][0x170], 0x1 ;  /* 0x00005c0007057a11 */ /* 0x040fe200078208ff */
[----:B------:R1:W-:Y:S04]  /*1e50*/  STS.64 [R11+0x1400], R30 ;  /* 0x0014001e0b007388 */ /* 0x0003e80000000a00 */
[----:B------:R-:W-:Y:S01]  /*1e60*/  BAR.SYNC.DEFER_BLOCKING 0x0 ;  /* 0x0000000000007b1d */ /* 0x000fe20000010000 */
[C---:B0-----:R-:W-:Y:S01]  /*1e70*/  IMAD R10, R4.reuse, c[0x0][0x198], RZ ;  /* 0x00006600040a7a24 */ /* 0x041fe200078e02ff */
[----:B------:R-:W-:Y:S02]  /*1e80*/  ISETP.LT.AND P5, PT, R4, c[0x0][0x17c], !P0 ;  /* 0x00005f0004007a0c */ /* 0x000fe400047a1270 */
[----:B------:R-:W-:Y:S02]  /*1e90*/  ISETP.LT.AND P2, PT, R0, c[0x0][0x17c], !P0 ;  /* 0x00005f0000007a0c */ /* 0x000fe40004741270 */
[----:B------:R-:W-:-:S02]  /*1ea0*/  LEA.HI.X.SX32 R0, R7, c[0x0][0x174], 0x1, P1 ;  /* 0x00005d0007007a11 */ /* 0x000fc400008f0eff */
[----:B------:R-:W-:Y:S02]  /*1eb0*/  LEA R12, P1, R10, R5, 0x1 ;  /* 0x000000050a0c7211 */ /* 0x000fe400078208ff */
[----:B------:R-:W-:Y:S02]  /*1ec0*/  IADD3 R14, R4, 0x4, RZ ;  /* 0x00000004040e7810 */ /* 0x000fe40007ffe0ff */
[C---:B-1----:R-:W-:Y:S02]  /*1ed0*/  IADD3 R11, R10.reuse, c[0x0][0x198], RZ ;  /* 0x000066000a0b7a10 */ /* 0x042fe40007ffe0ff */
[----:B------:R-:W-:Y:S02]  /*1ee0*/  LEA.HI.X.SX32 R13, R10, R0, 0x1, P1 ;  /* 0x000000000a0d7211 */ /* 0x000fe400008f0eff */
[----:B------:R-:W-:Y:S02]  /*1ef0*/  ISETP.LT.AND P1, PT, R14, c[0x0][0x17c], !P0 ;  /* 0x00005f000e007a0c */ /* 0x000fe40004721270 */
[----:B------:R-:W-:-:S02]  /*1f00*/  IADD3 R10, R4, 0x5, RZ ;  /* 0x00000005040a7810 */ /* 0x000fc40007ffe0ff */
[----:B------:R-:W-:Y:S02]  /*1f10*/  LEA R14, P6, R11, R5, 0x1 ;  /* 0x000000050b0e7211 */ /* 0x000fe400078c08ff */
[----:B------:R-:W-:Y:S01]  /*1f20*/  LOP3.LUT R21, R15, 0x18, RZ, 0x3c, !PT ;  /* 0x000000180f157812 */ /* 0x000fe200078e3cff */
[----:B------:R0:W1:Y:S01]  /*1f30*/  LDS.64 R8, [R15] ;  /* 0x000000000f087984 */ /* 0x0000620000000a00 */
[----:B------:R-:W-:Y:S02]  /*1f40*/  IADD3 R17, R11, c[0x0][0x198], RZ ;  /* 0x000066000b117a10 */ /* 0x000fe40007ffe0ff */
[----:B------:R-:W-:Y:S01]  /*1f50*/  IADD3 R18, R4, 0x6, RZ ;  /* 0x0000000604127810 */ /* 0x000fe20007ffe0ff */
[----:B------:R-:W2:Y:S01]  /*1f60*/  LDS.64 R2, [R2] ;  /* 0x0000000002027984 */ /* 0x000ea20000000a00 */
[----:B------:R-:W-:-:S03]  /*1f70*/  IADD3 R19, R17, c[0x0][0x198], RZ ;  /* 0x0000660011137a10 */ /* 0x000fc60007ffe0ff */
[----:B------:R-:W3:Y:S01]  /*1f80*/  LDS.64 R6, [R6] ;  /* 0x0000000006067984 */ /* 0x000ee20000000a00 */
[-C--:B0-----:R-:W-:Y:S02]  /*1f90*/  LEA.HI.X.SX32 R15, R11, R0.reuse, 0x1, P6 ;  /* 0x000000000b0f7211 */ /* 0x081fe400030f0eff */
[----:B------:R-:W-:Y:S02]  /*1fa0*/  LEA R16, P6, R17, R5, 0x1 ;  /* 0x0000000511107211 */ /* 0x000fe400078c08ff */
[----:B------:R-:W-:Y:S02]  /*1fb0*/  IADD3 R20, R19, c[0x0][0x198], RZ ;  /* 0x0000660013147a10 */ /* 0x000fe40007ffe0ff */
[----:B------:R-:W-:Y:S01]  /*1fc0*/  LEA.HI.X.SX32 R17, R17, R0, 0x1, P6 ;  /* 0x0000000011117211 */ /* 0x000fe200030f0eff */
[----:B-1----:R0:W-:Y:S01]  /*1fd0*/  @P5 STG.E.U16 [R12.64], R8 ;  /* 0x000000080c005986 */ /* 0x0021e2000c101508 */
[----:B------:R-:W-:-:S03]  /*1fe0*/  ISETP.LT.AND P5, PT, R10, c[0x0][0x17c], !P0 ;  /* 0x00005f000a007a0c */ /* 0x000fc600047a1270 */
[----:B------:R-:W1:Y:S01]  /*1ff0*/  LDS.64 R10, [R21] ;  /* 0x00000000150a7984 */ /* 0x000e620000000a00 */
[----:B0-----:R-:W-:Y:S02]  /*2000*/  PRMT R13, R8, 0x7632, R13 ;  /* 0x00007632080d7816 */ /* 0x001fe4000000000d */
[----:B------:R-:W-:Y:S02]  /*2010*/  LEA R12, P6, R19, R5, 0x1 ;  /* 0x00000005130c7211 */ /* 0x000fe400078c08ff */
[----:B------:R-:W-:Y:S01]  /*2020*/  IADD3 R8, R4, 0x7, RZ ;  /* 0x0000000704087810 */ /* 0x000fe20007ffe0ff */
[----:B------:R0:W-:Y:S01]  /*2030*/  @P4 STG.E.U16 [R14.64], R13 ;  /* 0x0000000d0e004986 */ /* 0x0001e2000c101508 */
[----:B------:R-:W-:-:S03]  /*2040*/  ISETP.LT.AND P4, PT, R18, c[0x0][0x17c], !P0 ;  /* 0x00005f0012007a0c */ /* 0x000fc60004781270 */
[----:B--2---:R2:W-:Y:S01]  /*2050*/  @P3 STG.E.U16 [R16.64], R2 ;  /* 0x0000000210003986 */ /* 0x0045e2000c101508 */
[----:B------:R-:W-:Y:S02]  /*2060*/  ISETP.LT.AND P3, PT, R8, c[0x0][0x17c], !P0 ;  /* 0x00005f0008007a0c */ /* 0x000fe40004761270 */
[----:B------:R-:W-:Y:S02]  /*2070*/  IADD3 R8, R4, 0x8, RZ ;  /* 0x0000000804087810 */ /* 0x000fe40007ffe0ff */
[----:B0-----:R-:W-:Y:S02]  /*2080*/  LEA.HI.X.SX32 R13, R19, R0, 0x1, P6 ;  /* 0x00000000130d7211 */ /* 0x001fe400030f0eff */
[----:B------:R-:W-:Y:S02]  /*2090*/  LEA R18, P6, R20, R5, 0x1 ;  /* 0x0000000514127211 */ /* 0x000fe400078c08ff */
[----:B--2---:R-:W-:Y:S02]  /*20a0*/  PRMT R17, R2, 0x7632, R17 ;  /* 0x0000763202117816 */ /* 0x004fe40000000011 */
[----:B------:R-:W-:-:S02]  /*20b0*/  IADD3 R15, R20, c[0x0][0x198], RZ ;  /* 0x00006600140f7a10 */ /* 0x000fc40007ffe0ff */
[-C--:B------:R-:W-:Y:S01]  /*20c0*/  LEA.HI.X.SX32 R19, R20, R0.reuse, 0x1, P6 ;  /* 0x0000000014137211 */ /* 0x080fe200030f0eff */
[----:B------:R0:W-:Y:S01]  /*20d0*/  @P2 STG.E.U16 [R12.64], R17 ;  /* 0x000000110c002986 */ /* 0x0001e2000c101508 */
[----:B------:R-:W-:Y:S02]  /*20e0*/  ISETP.LT.AND P2, PT, R8, c[0x0][0x17c], !P0 ;  /* 0x00005f0008007a0c */ /* 0x000fe40004741270 */
[C---:B------:R-:W-:Y:S01]  /*20f0*/  LEA R14, P6, R15.reuse, R5, 0x1 ;  /* 0x000000050f0e7211 */ /* 0x040fe200078c08ff */
[----:B---3--:R2:W-:Y:S01]  /*2100*/  @P1 STG.E.U16 [R18.64], R6 ;  /* 0x0000000612001986 */ /* 0x0085e2000c101508 */
[C---:B------:R-:W-:Y:S02]  /*2110*/  IADD3 R8, R15.reuse, c[0x0][0x198], RZ ;  /* 0x000066000f087a10 */ /* 0x040fe40007ffe0ff */
[----:B------:R-:W-:Y:S02]  /*2120*/  IADD3 R2, R4, 0x9, RZ ;  /* 0x0000000904027810 */ /* 0x000fe40007ffe0ff */
[----:B------:R-:W-:-:S02]  /*2130*/  LEA.HI.X.SX32 R15, R15, R0, 0x1, P6 ;  /* 0x000000000f0f7211 */ /* 0x000fc400030f0eff */
[CC--:B------:R-:W-:Y:S02]  /*2140*/  LEA R16, P6, R8.reuse, R5.reuse, 0x1 ;  /* 0x0000000508107211 */ /* 0x0c0fe400078c08ff */
[----:B0-----:R-:W-:Y:S02]  /*2150*/  IADD3 R13, R8, c[0x0][0x198], RZ ;  /* 0x00006600080d7a10 */ /* 0x001fe40007ffe0ff */
[----:B------:R-:W-:Y:S02]  /*2160*/  ISETP.LT.AND P1, PT, R2, c[0x0][0x17c], !P0 ;  /* 0x00005f0002007a0c */ /* 0x000fe40004721270 */
[----:B--2---:R-:W-:Y:S02]  /*2170*/  PRMT R19, R6, 0x7632, R19 ;  /* 0x0000763206137816 */ /* 0x004fe40000000013 */
[----:B------:R-:W-:Y:S02]  /*2180*/  IADD3 R2, R4, 0xa, RZ ;  /* 0x0000000a04027810 */ /* 0x000fe40007ffe0ff */
[----:B------:R-:W-:Y:S01]  /*2190*/  LEA.HI.X.SX32 R17, R8, R0, 0x1, P6 ;  /* 0x0000000008117211 */ /* 0x000fe200030f0eff */
[----:B------:R0:W-:Y:S01]  /*21a0*/  @P5 STG.E.U16 [R14.64], R19 ;  /* 0x000000130e005986 */ /* 0x0001e2000c101508 */
[----:B------:R-:W-:-:S02]  /*21b0*/  LEA R12, P6, R13, R5, 0x1 ;  /* 0x000000050d0c7211 */ /* 0x000fc400078c08ff */
[C---:B------:R-:W-:Y:S01]  /*21c0*/  IADD3 R6, R13.reuse, c[0x0][0x198], RZ ;  /* 0x000066000d067a10 */ /* 0x040fe20007ffe0ff */
[----:B-1----:R-:W-:Y:S01]  /*21d0*/  @P4 STG.E.U16 [R16.64], R10 ;  /* 0x0000000a10004986 */ /* 0x002fe2000c101508 */
[----:B------:R-:W-:Y:S02]  /*21e0*/  ISETP.LT.AND P5, PT, R2, c[0x0][0x17c], !P0 ;  /* 0x00005f0002007a0c */ /* 0x000fe400047a1270 */
[----:B------:R-:W-:Y:S02]  /*21f0*/  IADD3 R2, R4, 0xb, RZ ;  /* 0x0000000b04027810 */ /* 0x000fe40007ffe0ff */
[----:B------:R-:W-:Y:S02]  /*2200*/  LEA.HI.X.SX32 R13, R13, R0, 0x1, P6 ;  /* 0x000000000d0d7211 */ /* 0x000fe400030f0eff */
[C---:B------:R-:W-:Y:S02]  /*2210*/  LEA R18, P6, R6.reuse, R5, 0x1 ;  /* 0x0000000506127211 */ /* 0x040fe400078c08ff */
[----:B------:R-:W-:-:S02]  /*2220*/  IADD3 R8, R6, c[0x0][0x198], RZ ;  /* 0x0000660006087a10 */ /* 0x000fc40007ffe0ff */
[----:B0-----:R-:W-:Y:S02]  /*2230*/  PRMT R15, R10, 0x7632, R15 ;  /* 0x000076320a0f7816 */ /* 0x001fe4000000000f */
[----:B------:R-:W-:Y:S02]  /*2240*/  ISETP.LT.AND P4, PT, R2, c[0x0][0x17c], !P0 ;  /* 0x00005f0002007a0c */ /* 0x000fe40004781270 */
[----:B------:R-:W-:Y:S01]  /*2250*/  IADD3 R2, R4, 0xc, RZ ;  /* 0x0000000c04027810 */ /* 0x000fe20007ffe0ff */
[----:B------:R0:W-:Y:S01]  /*2260*/  @P3 STG.E.U16 [R12.64], R15 ;  /* 0x0000000f0c003986 */ /* 0x0001e2000c101508 */
[----:B------:R-:W-:Y:S02]  /*2270*/  LEA.HI.X.SX32 R19, R6, R0, 0x1, P6 ;  /* 0x0000000006137211 */ /* 0x000fe400030f0eff */
[C---:B------:R-:W-:Y:S02]  /*2280*/  LEA R14, P6, R8.reuse, R5, 0x1 ;  /* 0x00000005080e7211 */ /* 0x040fe400078c08ff */
[----:B------:R-:W-:Y:S01]  /*2290*/  IADD3 R6, R8, c[0x0][0x198], RZ ;  /* 0x0000660008067a10 */ /* 0x000fe20007ffe0ff */
[----:B------:R1:W-:Y:S01]  /*22a0*/  @P2 STG.E.U16 [R18.64], R9 ;  /* 0x0000000912002986 */ /* 0x0003e2000c101508 */
[----:B------:R-:W-:-:S02]  /*22b0*/  ISETP.LT.AND P3, PT, R2, c[0x0][0x17c], !P0 ;  /* 0x00005f0002007a0c */ /* 0x000fc40004761270 */
[----:B------:R-:W-:Y:S02]  /*22c0*/  IADD3 R2, R4, 0xd, RZ ;  /* 0x0000000d04027810 */ /* 0x000fe40007ffe0ff */
[----:B0-----:R-:W-:Y:S02]  /*22d0*/  LEA.HI.X.SX32 R15, R8, R0, 0x1, P6 ;  /* 0x00000000080f7211 */ /* 0x001fe400030f0eff */
[----:B------:R-:W-:Y:S02]  /*22e0*/  IADD3 R8, R6, c[0x0][0x198], RZ ;  /* 0x0000660006087a10 */ /* 0x000fe40007ffe0ff */
[----:B------:R-:W-:Y:S02]  /*22f0*/  ISETP.LT.AND P2, PT, R2, c[0x0][0x17c], !P0 ;  /* 0x00005f0002007a0c */ /* 0x000fe40004741270 */
[----:B------:R-:W-:Y:S02]  /*2300*/  PRMT R13, R9, 0x7632, R13 ;  /* 0x00007632090d7816 */ /* 0x000fe4000000000d */
[----:B------:R-:W-:-:S02]  /*2310*/  IADD3 R2, R8, c[0x0][0x198], RZ ;  /* 0x0000660008027a10 */ /* 0x000fc40007ffe0ff */
[-C--:B------:R-:W-:Y:S01]  /*2320*/  LEA R12, P6, R6, R5.reuse, 0x1 ;  /* 0x00000005060c7211 */ /* 0x080fe200078c08ff */
[----:B------:R0:W-:Y:S01]  /*2330*/  @P1 STG.E.U16 [R14.64], R13 ;  /* 0x0000000d0e001986 */ /* 0x0001e2000c101508 */
[----:B------:R-:W-:Y:S02]  /*2340*/  IADD3 R10, R2, c[0x0][0x198], RZ ;  /* 0x00006600020a7a10 */ /* 0x000fe40007ffe0ff */
[----:B------:R-:W-:Y:S02]  /*2350*/  LEA R16, P1, R8, R5, 0x1 ;  /* 0x0000000508107211 */ /* 0x000fe400078208ff */
[----:B------:R-:W-:Y:S02]  /*2360*/  IADD3 R22, R10, c[0x0][0x198], RZ ;  /* 0x000066000a167a10 */ /* 0x000fe40007ffe0ff */
[----:B------:R-:W-:Y:S02]  /*2370*/  LEA.HI.X.SX32 R17, R8, R0, 0x1, P1 ;  /* 0x0000000008117211 */ /* 0x000fe400008f0eff */
[----:B-1----:R-:W-:-:S02]  /*2380*/  IADD3 R18, R22, c[0x0][0x198], RZ ;  /* 0x0000660016127a10 */ /* 0x002fc40007ffe0ff */
[-C--:B0-----:R-:W-:Y:S02]  /*2390*/  LEA.HI.X.SX32 R13, R6, R0.reuse, 0x1, P6 ;  /* 0x00000000060d7211 */ /* 0x081fe400030f0eff */
[-C--:B------:R-:W-:Y:S02]  /*23a0*/  LEA R20, P6, R2, R5.reuse, 0x1 ;  /* 0x0000000502147211 */ /* 0x080fe400078c08ff */
[-C--:B------:R-:W-:Y:S01]  /*23b0*/  LEA R14, P1, R22, R5.reuse, 0x1 ;  /* 0x00000005160e7211 */ /* 0x080fe200078208ff */
[----:B------:R0:W-:Y:S01]  /*23c0*/  @P5 STG.E.U16 [R12.64], R3 ;  /* 0x000000030c005986 */ /* 0x0001e2000c101508 */
[----:B------:R-:W-:Y:S02]  /*23d0*/  LEA.HI.X.SX32 R21, R2, R0, 0x1, P6 ;  /* 0x0000000002157211 */ /* 0x000fe400030f0eff */
[----:B------:R-:W-:Y:S02]  /*23e0*/  LEA R8, P6, R10, R5, 0x1 ;  /* 0x000000050a087211 */ /* 0x000fe400078c08ff */
[----:B------:R-:W-:-:S02]  /*23f0*/  IADD3 R6, R4, 0xe, RZ ;  /* 0x0000000e04067810 */ /* 0x000fc40007ffe0ff */
[----:B------:R-:W-:Y:S02]  /*2400*/  IADD3 R2, R4, 0xf, RZ ;  /* 0x0000000f04027810 */ /* 0x000fe40007ffe0ff */
[-C--:B------:R-:W-:Y:S02]  /*2410*/  LEA.HI.X.SX32 R9, R10, R0.reuse, 0x1, P6 ;  /* 0x000000000a097211 */ /* 0x080fe400030f0eff */
[----:B------:R-:W-:Y:S02]  /*2420*/  LEA.HI.X.SX32 R15, R22, R0, 0x1, P1 ;  /* 0x00000000160f7211 */ /* 0x000fe400008f0eff */
[----:B------:R-:W-:Y:S02]  /*2430*/  LEA R4, P6, R18, R5, 0x1 ;  /* 0x0000000512047211 */ /* 0x000fe400078c08ff */
[----:B------:R-:W-:Y:S02]  /*2440*/  ISETP.LT.AND P1, PT, R6, c[0x0][0x17c], !P0 ;  /* 0x00005f0006007a0c */ /* 0x000fe40004721270 */
[----:B------:R-:W-:-:S02]  /*2450*/  ISETP.LT.AND P0, PT, R2, c[0x0][0x17c], !P0 ;  /* 0x00005f0002007a0c */ /* 0x000fc40004701270 */
[----:B------:R-:W-:Y:S02]  /*2460*/  LEA.HI.X.SX32 R5, R18, R0, 0x1, P6 ;  /* 0x0000000012057211 */ /* 0x000fe400030f0eff */
[----:B------:R-:W-:Y:S02]  /*2470*/  PRMT R0, R3, 0x7632, R0 ;  /* 0x0000763203007816 */ /* 0x000fe40000000000 */
[----:B------:R-:W-:-:S03]  /*2480*/  PRMT R2, R7, 0x7632, R2 ;  /* 0x0000763207027816 */ /* 0x000fc60000000002 */
[----:B------:R0:W-:Y:S04]  /*2490*/  @P4 STG.E.U16 [R16.64], R0 ;  /* 0x0000000010004986 */ /* 0x0001e8000c101508 */
[----:B------:R0:W-:Y:S04]  /*24a0*/  @P3 STG.E.U16 [R20.64], R7 ;  /* 0x0000000714003986 */ /* 0x0001e8000c101508 */
[----:B------:R0:W-:Y:S04]  /*24b0*/  @P2 STG.E.U16 [R8.64], R2 ;  /* 0x0000000208002986 */ /* 0x0001e8000c101508 */
[----:B------:R0:W-:Y:S01]  /*24c0*/  @P1 STG.E.U16 [R14.64], R11 ;  /* 0x0000000b0e001986 */ /* 0x0001e2000c101508 */
[----:B------:R-:W-:Y:S05]  /*24d0*/  @!P0 EXIT ;  /* 0x000000000000894d */ /* 0x000fea0003800000 */
[----:B0-----:R-:W-:-:S05]  /*24e0*/  PRMT R2, R11, 0x7632, R2 ;  /* 0x000076320b027816 */ /* 0x001fca0000000002 */
[----:B------:R-:W-:Y:S01]  /*24f0*/  STG.E.U16 [R4.64], R2 ;  /* 0x0000000204007986 */ /* 0x000fe2000c101508 */
[----:B------:R-:W-:Y:S05]  /*2500*/  EXIT ;  /* 0x000000000000794d */ /* 0x000fea0003800000 */
.L_x_3:
[----:B------:R-:W-:-:S00]  /*2510*/  BRA `(.L_x_3) ;  /* 0xfffffff000007947 */ /* 0x000fc0000383ffff */
[----:B------:R-:W-:-:S00]  /*2520*/  NOP ;  /* 0x0000000000007918 */ /* 0x000fc00000000000 */
        /* <DEDUP_REMOVED lines=13> */
.L_x_4:


//--------------------- .nv.shared.matmul_kernel  --------------------------
	.section	.nv.shared.matmul_kernel,"aw",@nobits
	.sectionflags	@""
	.align	16
